	.target	sm_80

	.elftype	@"ET_EXEC"


//--------------------- .note.nv.tkinfo           --------------------------
	.section	.note.nv.tkinfo,"",@"SHT_NOTE"
	.sectionflags	@"SHF_NOTE_NV_TKINFO"
	.tkinfo
        /*0018*/ 	.word	0x00000002
        /*0030*/ 	.string	""
        /*0030*/ 	.string	"ptxas"
        /*0030*/ 	.string	"Cuda compilation tools, release 13.0, V13.0.88"
        /*0030*/ 	.string	"Build cuda_13.0.r13.0/compiler.36424714_0"
        /*0030*/ 	.string	"-arch sm_80 -m 64 "



//--------------------- .note.nv.cuinfo           --------------------------
	.section	.note.nv.cuinfo,"",@"SHT_NOTE"
	.sectionflags	@"SHF_NOTE_NV_CUINFO"
        /*0018*/ 	.short	0x0002
        /*001a*/ 	.short	0x0050
        /*001c*/ 	.short	0x0082
	.zero		2


//--------------------- .nv.info                  --------------------------
	.section	.nv.info,"",@"SHT_CUDA_INFO"
	.align	4


	//----- nvinfo : EIATTR_REGCOUNT
	.align		4
        /*0000*/ 	.byte	0x04, 0x2f
        /*0002*/ 	.short	(.L_38 - .L_37)
	.align		4
.L_37:
        /*0004*/ 	.word	index@(_ZN2at6native28rrelu_with_noise_cuda_kernelIdLi2EZNS0_28_rrelu_with_noise_cuda_trainIdEEvRNS_6TensorERKS3_S4_RKN3c106ScalarESA_St8optionalINS_9GeneratorEEEUlP24curandStatePhilox4_32_10E_EEviNS_15PhiloxCudaStateEPT_PKSI_SJ_ddRKT1_)
        /*0008*/ 	.word	0x00000036


	//----- nvinfo : EIATTR_FRAME_SIZE
	.align		4
.L_38:
        /*000c*/ 	.byte	0x04, 0x11
        /*000e*/ 	.short	(.L_40 - .L_39)
	.align		4
.L_39:
        /*0010*/ 	.word	index@(_ZN2at6native28rrelu_with_noise_cuda_kernelIdLi2EZNS0_28_rrelu_with_noise_cuda_trainIdEEvRNS_6TensorERKS3_S4_RKN3c106ScalarESA_St8optionalINS_9GeneratorEEEUlP24curandStatePhilox4_32_10E_EEviNS_15PhiloxCudaStateEPT_PKSI_SJ_ddRKT1_)
        /*0014*/ 	.word	0x00000000


	//----- nvinfo : EIATTR_REGCOUNT
	.align		4
.L_40:
        /*0018*/ 	.byte	0x04, 0x2f
        /*001a*/ 	.short	(.L_42 - .L_41)
	.align		4
.L_41:
        /*001c*/ 	.word	index@(_ZN2at6native28rrelu_with_noise_cuda_kernelIdLi4EZNS0_28_rrelu_with_noise_cuda_trainIdEEvRNS_6TensorERKS3_S4_RKN3c106ScalarESA_St8optionalINS_9GeneratorEEEUlP24curandStatePhilox4_32_10E0_EEviNS_15PhiloxCudaStateEPT_PKSI_SJ_ddRKT1_)
        /*0020*/ 	.word	0x00000038


	//----- nvinfo : EIATTR_FRAME_SIZE
	.align		4
.L_42:
        /*0024*/ 	.byte	0x04, 0x11
        /*0026*/ 	.short	(.L_44 - .L_43)
	.align		4
.L_43:
        /*0028*/ 	.word	index@(_ZN2at6native28rrelu_with_noise_cuda_kernelIdLi4EZNS0_28_rrelu_with_noise_cuda_trainIdEEvRNS_6TensorERKS3_S4_RKN3c106ScalarESA_St8optionalINS_9GeneratorEEEUlP24curandStatePhilox4_32_10E0_EEviNS_15PhiloxCudaStateEPT_PKSI_SJ_ddRKT1_)
        /*002c*/ 	.word	0x00000000


	//----- nvinfo : EIATTR_REGCOUNT
	.align		4
.L_44:
        /*0030*/ 	.byte	0x04, 0x2f
        /*0032*/ 	.short	(.L_46 - .L_45)
	.align		4
.L_45:
        /*0034*/ 	.word	index@(_ZN2at6native28rrelu_with_noise_cuda_kernelIfLi2EZNS0_28_rrelu_with_noise_cuda_trainIfEEvRNS_6TensorERKS3_S4_RKN3c106ScalarESA_St8optionalINS_9GeneratorEEEUlP24curandStatePhilox4_32_10E_EEviNS_15PhiloxCudaStateEPT_PKSI_SJ_ddRKT1_)
        /*0038*/ 	.word	0x00000030


	//----- nvinfo : EIATTR_FRAME_SIZE
	.align		4
.L_46:
        /*003c*/ 	.byte	0x04, 0x11
        /*003e*/ 	.short	(.L_48 - .L_47)
	.align		4
.L_47:
        /*0040*/ 	.word	index@(_ZN2at6native28rrelu_with_noise_cuda_kernelIfLi2EZNS0_28_rrelu_with_noise_cuda_trainIfEEvRNS_6TensorERKS3_S4_RKN3c106ScalarESA_St8optionalINS_9GeneratorEEEUlP24curandStatePhilox4_32_10E_EEviNS_15PhiloxCudaStateEPT_PKSI_SJ_ddRKT1_)
        /*0044*/ 	.word	0x00000000


	//----- nvinfo : EIATTR_REGCOUNT
	.align		4
.L_48:
        /*0048*/ 	.byte	0x04, 0x2f
        /*004a*/ 	.short	(.L_50 - .L_49)
	.align		4
.L_49:
        /*004c*/ 	.word	index@(_ZN2at6native28rrelu_with_noise_cuda_kernelIfLi4EZNS0_28_rrelu_with_noise_cuda_trainIfEEvRNS_6TensorERKS3_S4_RKN3c106ScalarESA_St8optionalINS_9GeneratorEEEUlP24curandStatePhilox4_32_10E0_EEviNS_15PhiloxCudaStateEPT_PKSI_SJ_ddRKT1_)
        /*0050*/ 	.word	0x00000030


	//----- nvinfo : EIATTR_FRAME_SIZE
	.align		4
.L_50:
        /*0054*/ 	.byte	0x04, 0x11
        /*0056*/ 	.short	(.L_52 - .L_51)
	.align		4
.L_51:
        /*0058*/ 	.word	index@(_ZN2at6native28rrelu_with_noise_cuda_kernelIfLi4EZNS0_28_rrelu_with_noise_cuda_trainIfEEvRNS_6TensorERKS3_S4_RKN3c106ScalarESA_St8optionalINS_9GeneratorEEEUlP24curandStatePhilox4_32_10E0_EEviNS_15PhiloxCudaStateEPT_PKSI_SJ_ddRKT1_)
        /*005c*/ 	.word	0x00000000


	//----- nvinfo : EIATTR_REGCOUNT
	.align		4
.L_52:
        /*0060*/ 	.byte	0x04, 0x2f
        /*0062*/ 	.short	(.L_54 - .L_53)
	.align		4
.L_53:
        /*0064*/ 	.word	index@(_ZN2at6native28rrelu_with_noise_cuda_kernelIN3c104HalfELi2EZNS0_28_rrelu_with_noise_cuda_trainIS3_EEvRNS_6TensorERKS5_S6_RKNS2_6ScalarESB_St8optionalINS_9GeneratorEEEUlP24curandStatePhilox4_32_10E_EEviNS_15PhiloxCudaStateEPT_PKSJ_SK_ddRKT1_)
        /*0068*/ 	.word	0x00000030


	//----- nvinfo : EIATTR_FRAME_SIZE
	.align		4
.L_54:
        /*006c*/ 	.byte	0x04, 0x11
        /*006e*/ 	.short	(.L_56 - .L_55)
	.align		4
.L_55:
        /*0070*/ 	.word	index@(_ZN2at6native28rrelu_with_noise_cuda_kernelIN3c104HalfELi2EZNS0_28_rrelu_with_noise_cuda_trainIS3_EEvRNS_6TensorERKS5_S6_RKNS2_6ScalarESB_St8optionalINS_9GeneratorEEEUlP24curandStatePhilox4_32_10E_EEviNS_15PhiloxCudaStateEPT_PKSJ_SK_ddRKT1_)
        /*0074*/ 	.word	0x00000000


	//----- nvinfo : EIATTR_REGCOUNT
	.align		4
.L_56:
        /*0078*/ 	.byte	0x04, 0x2f
        /*007a*/ 	.short	(.L_58 - .L_57)
	.align		4
.L_57:
        /*007c*/ 	.word	index@(_ZN2at6native28rrelu_with_noise_cuda_kernelIN3c104HalfELi4EZNS0_28_rrelu_with_noise_cuda_trainIS3_EEvRNS_6TensorERKS5_S6_RKNS2_6ScalarESB_St8optionalINS_9GeneratorEEEUlP24curandStatePhilox4_32_10E0_EEviNS_15PhiloxCudaStateEPT_PKSJ_SK_ddRKT1_)
        /*0080*/ 	.word	0x00000036


	//----- nvinfo : EIATTR_FRAME_SIZE
	.align		4
.L_58:
        /*0084*/ 	.byte	0x04, 0x11
        /*0086*/ 	.short	(.L_60 - .L_59)
	.align		4
.L_59:
        /*0088*/ 	.word	index@(_ZN2at6native28rrelu_with_noise_cuda_kernelIN3c104HalfELi4EZNS0_28_rrelu_with_noise_cuda_trainIS3_EEvRNS_6TensorERKS5_S6_RKNS2_6ScalarESB_St8optionalINS_9GeneratorEEEUlP24curandStatePhilox4_32_10E0_EEviNS_15PhiloxCudaStateEPT_PKSJ_SK_ddRKT1_)
        /*008c*/ 	.word	0x00000000


	//----- nvinfo : EIATTR_REGCOUNT
	.align		4
.L_60:
        /*0090*/ 	.byte	0x04, 0x2f
        /*0092*/ 	.short	(.L_62 - .L_61)
	.align		4
.L_61:
        /*0094*/ 	.word	index@(_ZN2at6native28rrelu_with_noise_cuda_kernelIN3c108BFloat16ELi2EZNS0_28_rrelu_with_noise_cuda_trainIS3_EEvRNS_6TensorERKS5_S6_RKNS2_6ScalarESB_St8optionalINS_9GeneratorEEEUlP24curandStatePhilox4_32_10E_EEviNS_15PhiloxCudaStateEPT_PKSJ_SK_ddRKT1_)
        /*0098*/ 	.word	0x00000030


	//----- nvinfo : EIATTR_FRAME_SIZE
	.align		4
.L_62:
        /*009c*/ 	.byte	0x04, 0x11
        /*009e*/ 	.short	(.L_64 - .L_63)
	.align		4
.L_63:
        /*00a0*/ 	.word	index@(_ZN2at6native28rrelu_with_noise_cuda_kernelIN3c108BFloat16ELi2EZNS0_28_rrelu_with_noise_cuda_trainIS3_EEvRNS_6TensorERKS5_S6_RKNS2_6ScalarESB_St8optionalINS_9GeneratorEEEUlP24curandStatePhilox4_32_10E_EEviNS_15PhiloxCudaStateEPT_PKSJ_SK_ddRKT1_)
        /*00a4*/ 	.word	0x00000000


	//----- nvinfo : EIATTR_REGCOUNT
	.align		4
.L_64:
        /*00a8*/ 	.byte	0x04, 0x2f
        /*00aa*/ 	.short	(.L_66 - .L_65)
	.align		4
.L_65:
        /*00ac*/ 	.word	index@(_ZN2at6native28rrelu_with_noise_cuda_kernelIN3c108BFloat16ELi4EZNS0_28_rrelu_with_noise_cuda_trainIS3_EEvRNS_6TensorERKS5_S6_RKNS2_6ScalarESB_St8optionalINS_9GeneratorEEEUlP24curandStatePhilox4_32_10E0_EEviNS_15PhiloxCudaStateEPT_PKSJ_SK_ddRKT1_)
        /*00b0*/ 	.word	0x00000035


	//----- nvinfo : EIATTR_FRAME_SIZE
	.align		4
.L_66:
        /*00b4*/ 	.byte	0x04, 0x11
        /*00b6*/ 	.short	(.L_68 - .L_67)
	.align		4
.L_67:
        /*00b8*/ 	.word	index@(_ZN2at6native28rrelu_with_noise_cuda_kernelIN3c108BFloat16ELi4EZNS0_28_rrelu_with_noise_cuda_trainIS3_EEvRNS_6TensorERKS5_S6_RKNS2_6ScalarESB_St8optionalINS_9GeneratorEEEUlP24curandStatePhilox4_32_10E0_EEviNS_15PhiloxCudaStateEPT_PKSJ_SK_ddRKT1_)
        /*00bc*/ 	.word	0x00000000


	//----- nvinfo : EIATTR_MIN_STACK_SIZE
	.align		4
.L_68:
        /*00c0*/ 	.byte	0x04, 0x12
        /*00c2*/ 	.short	(.L_70 - .L_69)
	.align		4
.L_69:
        /*00c4*/ 	.word	index@(_ZN2at6native28rrelu_with_noise_cuda_kernelIN3c108BFloat16ELi4EZNS0_28_rrelu_with_noise_cuda_trainIS3_EEvRNS_6TensorERKS5_S6_RKNS2_6ScalarESB_St8optionalINS_9GeneratorEEEUlP24curandStatePhilox4_32_10E0_EEviNS_15PhiloxCudaStateEPT_PKSJ_SK_ddRKT1_)
        /*00c8*/ 	.word	0x00000000


	//----- nvinfo : EIATTR_MIN_STACK_SIZE
	.align		4
.L_70:
        /*00cc*/ 	.byte	0x04, 0x12
        /*00ce*/ 	.short	(.L_72 - .L_71)
	.align		4
.L_71:
        /*00d0*/ 	.word	index@(_ZN2at6native28rrelu_with_noise_cuda_kernelIN3c108BFloat16ELi2EZNS0_28_rrelu_with_noise_cuda_trainIS3_EEvRNS_6TensorERKS5_S6_RKNS2_6ScalarESB_St8optionalINS_9GeneratorEEEUlP24curandStatePhilox4_32_10E_EEviNS_15PhiloxCudaStateEPT_PKSJ_SK_ddRKT1_)
        /*00d4*/ 	.word	0x00000000


	//----- nvinfo : EIATTR_MIN_STACK_SIZE
	.align		4
.L_72:
        /*00d8*/ 	.byte	0x04, 0x12
        /*00da*/ 	.short	(.L_74 - .L_73)
	.align		4
.L_73:
        /*00dc*/ 	.word	index@(_ZN2at6native28rrelu_with_noise_cuda_kernelIN3c104HalfELi4EZNS0_28_rrelu_with_noise_cuda_trainIS3_EEvRNS_6TensorERKS5_S6_RKNS2_6ScalarESB_St8optionalINS_9GeneratorEEEUlP24curandStatePhilox4_32_10E0_EEviNS_15PhiloxCudaStateEPT_PKSJ_SK_ddRKT1_)
        /*00e0*/ 	.word	0x00000000


	//----- nvinfo : EIATTR_MIN_STACK_SIZE
	.align		4
.L_74:
        /*00e4*/ 	.byte	0x04, 0x12
        /*00e6*/ 	.short	(.L_76 - .L_75)
	.align		4
.L_75:
        /*00e8*/ 	.word	index@(_ZN2at6native28rrelu_with_noise_cuda_kernelIN3c104HalfELi2EZNS0_28_rrelu_with_noise_cuda_trainIS3_EEvRNS_6TensorERKS5_S6_RKNS2_6ScalarESB_St8optionalINS_9GeneratorEEEUlP24curandStatePhilox4_32_10E_EEviNS_15PhiloxCudaStateEPT_PKSJ_SK_ddRKT1_)
        /*00ec*/ 	.word	0x00000000


	//----- nvinfo : EIATTR_MIN_STACK_SIZE
	.align		4
.L_76:
        /*00f0*/ 	.byte	0x04, 0x12
        /*00f2*/ 	.short	(.L_78 - .L_77)
	.align		4
.L_77:
        /*00f4*/ 	.word	index@(_ZN2at6native28rrelu_with_noise_cuda_kernelIfLi4EZNS0_28_rrelu_with_noise_cuda_trainIfEEvRNS_6TensorERKS3_S4_RKN3c106ScalarESA_St8optionalINS_9GeneratorEEEUlP24curandStatePhilox4_32_10E0_EEviNS_15PhiloxCudaStateEPT_PKSI_SJ_ddRKT1_)
        /*00f8*/ 	.word	0x00000000


	//----- nvinfo : EIATTR_MIN_STACK_SIZE
	.align		4
.L_78:
        /*00fc*/ 	.byte	0x04, 0x12
        /*00fe*/ 	.short	(.L_80 - .L_79)
	.align		4
.L_79:
        /*0100*/ 	.word	index@(_ZN2at6native28rrelu_with_noise_cuda_kernelIfLi2EZNS0_28_rrelu_with_noise_cuda_trainIfEEvRNS_6TensorERKS3_S4_RKN3c106ScalarESA_St8optionalINS_9GeneratorEEEUlP24curandStatePhilox4_32_10E_EEviNS_15PhiloxCudaStateEPT_PKSI_SJ_ddRKT1_)
        /*0104*/ 	.word	0x00000000


	//----- nvinfo : EIATTR_MIN_STACK_SIZE
	.align		4
.L_80:
        /*0108*/ 	.byte	0x04, 0x12
        /*010a*/ 	.short	(.L_82 - .L_81)
	.align		4
.L_81:
        /*010c*/ 	.word	index@(_ZN2at6native28rrelu_with_noise_cuda_kernelIdLi4EZNS0_28_rrelu_with_noise_cuda_trainIdEEvRNS_6TensorERKS3_S4_RKN3c106ScalarESA_St8optionalINS_9GeneratorEEEUlP24curandStatePhilox4_32_10E0_EEviNS_15PhiloxCudaStateEPT_PKSI_SJ_ddRKT1_)
        /*0110*/ 	.word	0x00000000


	//----- nvinfo : EIATTR_MIN_STACK_SIZE
	.align		4
.L_82:
        /*0114*/ 	.byte	0x04, 0x12
        /*0116*/ 	.short	(.L_84 - .L_83)
	.align		4
.L_83:
        /*0118*/ 	.word	index@(_ZN2at6native28rrelu_with_noise_cuda_kernelIdLi2EZNS0_28_rrelu_with_noise_cuda_trainIdEEvRNS_6TensorERKS3_S4_RKN3c106ScalarESA_St8optionalINS_9GeneratorEEEUlP24curandStatePhilox4_32_10E_EEviNS_15PhiloxCudaStateEPT_PKSI_SJ_ddRKT1_)
        /*011c*/ 	.word	0x00000000
.L_84:


//--------------------- .nv.info._ZN2at6native28rrelu_with_noise_cuda_kernelIN3c108BFloat16ELi4EZNS0_28_rrelu_with_noise_cuda_trainIS3_EEvRNS_6TensorERKS5_S6_RKNS2_6ScalarESB_St8optionalINS_9GeneratorEEEUlP24curandStatePhilox4_32_10E0_EEviNS_15PhiloxCudaStateEPT_PKSJ_SK_ddRKT1_ --------------------------
	.section	.nv.info._ZN2at6native28rrelu_with_noise_cuda_kernelIN3c108BFloat16ELi4EZNS0_28_rrelu_with_noise_cuda_trainIS3_EEvRNS_6TensorERKS5_S6_RKNS2_6ScalarESB_St8optionalINS_9GeneratorEEEUlP24curandStatePhilox4_32_10E0_EEviNS_15PhiloxCudaStateEPT_PKSJ_SK_ddRKT1_,"",@"SHT_CUDA_INFO"
	.sectionflags	@""
	.align	4


	//----- nvinfo : EIATTR_CUDA_API_VERSION
	.align		4
        /*0000*/ 	.byte	0x04, 0x37
        /*0002*/ 	.short	(.L_86 - .L_85)
.L_85:
        /*0004*/ 	.word	0x00000082


	//----- nvinfo : EIATTR_SW2861232_WAR
	.align		4
.L_86:
        /*0008*/ 	.byte	0x01, 0x35
	.zero		2


	//----- nvinfo : EIATTR_PARAM_CBANK
	.align		4
        /*000c*/ 	.byte	0x04, 0x0a
        /*000e*/ 	.short	(.L_88 - .L_87)
	.align		4
.L_87:
        /*0010*/ 	.word	index@(.nv.constant0._ZN2at6native28rrelu_with_noise_cuda_kernelIN3c108BFloat16ELi4EZNS0_28_rrelu_with_noise_cuda_trainIS3_EEvRNS_6TensorERKS5_S6_RKNS2_6ScalarESB_St8optionalINS_9GeneratorEEEUlP24curandStatePhilox4_32_10E0_EEviNS_15PhiloxCudaStateEPT_PKSJ_SK_ddRKT1_)
        /*0014*/ 	.short	0x0160
        /*0016*/ 	.short	0x0050


	//----- nvinfo : EIATTR_CBANK_PARAM_SIZE
	.align		4
.L_88:
        /*0018*/ 	.byte	0x03, 0x19
        /*001a*/ 	.short	0x0050


	//----- nvinfo : EIATTR_KPARAM_INFO
	.align		4
        /*001c*/ 	.byte	0x04, 0x17
        /*001e*/ 	.short	(.L_90 - .L_89)
.L_89:
        /*0020*/ 	.word	0x00000000
        /*0024*/ 	.short	0x0007
        /*0026*/ 	.short	0x0048
        /*0028*/ 	.byte	0x00, 0xf0, 0x21, 0x00


	//----- nvinfo : EIATTR_KPARAM_INFO
	.align		4
.L_90:
        /*002c*/ 	.byte	0x04, 0x17
        /*002e*/ 	.short	(.L_92 - .L_91)
.L_91:
        /*0030*/ 	.word	0x00000000
        /*0034*/ 	.short	0x0006
        /*0036*/ 	.short	0x0040
        /*0038*/ 	.byte	0x00, 0xf0, 0x21, 0x00


	//----- nvinfo : EIATTR_KPARAM_INFO
	.align		4
.L_92:
        /*003c*/ 	.byte	0x04, 0x17
        /*003e*/ 	.short	(.L_94 - .L_93)
.L_93:
        /*0040*/ 	.word	0x00000000
        /*0044*/ 	.short	0x0005
        /*0046*/ 	.short	0x0038
        /*0048*/ 	.byte	0x00, 0xf0, 0x21, 0x00


	//----- nvinfo : EIATTR_KPARAM_INFO
	.align		4
.L_94:
        /*004c*/ 	.byte	0x04, 0x17
        /*004e*/ 	.short	(.L_96 - .L_95)
.L_95:
        /*0050*/ 	.word	0x00000000
        /*0054*/ 	.short	0x0004
        /*0056*/ 	.short	0x0030
        /*0058*/ 	.byte	0x00, 0xf0, 0x21, 0x00


	//----- nvinfo : EIATTR_KPARAM_INFO
	.align		4
.L_96:
        /*005c*/ 	.byte	0x04, 0x17
        /*005e*/ 	.short	(.L_98 - .L_97)
.L_97:
        /*0060*/ 	.word	0x00000000
        /*0064*/ 	.short	0x0003
        /*0066*/ 	.short	0x0028
        /*0068*/ 	.byte	0x00, 0xf0, 0x21, 0x00


	//----- nvinfo : EIATTR_KPARAM_INFO
	.align		4
.L_98:
        /*006c*/ 	.byte	0x04, 0x17
        /*006e*/ 	.short	(.L_100 - .L_99)
.L_99:
        /*0070*/ 	.word	0x00000000
        /*0074*/ 	.short	0x0002
        /*0076*/ 	.short	0x0020
        /*0078*/ 	.byte	0x00, 0xf0, 0x21, 0x00


	//----- nvinfo : EIATTR_KPARAM_INFO
	.align		4
.L_100:
        /*007c*/ 	.byte	0x04, 0x17
        /*007e*/ 	.short	(.L_102 - .L_101)
.L_101:
        /*0080*/ 	.word	0x00000000
        /*0084*/ 	.short	0x0001
        /*0086*/ 	.short	0x0008
        /*0088*/ 	.byte	0x00, 0xf0, 0x61, 0x00


	//----- nvinfo : EIATTR_KPARAM_INFO
	.align		4
.L_102:
        /*008c*/ 	.byte	0x04, 0x17
        /*008e*/ 	.short	(.L_104 - .L_103)
.L_103:
        /*0090*/ 	.word	0x00000000
        /*0094*/ 	.short	0x0000
        /*0096*/ 	.short	0x0000
        /*0098*/ 	.byte	0x00, 0xf0, 0x11, 0x00


	//----- nvinfo : EIATTR_MAXREG_COUNT
	.align		4
.L_104:
        /*009c*/ 	.byte	0x03, 0x1b
        /*009e*/ 	.short	0x0040


	//----- nvinfo : EIATTR_NUM_BARRIERS
	.align		4
        /*00a0*/ 	.byte	0x02, 0x4c
        /*00a2*/ 	.byte	0x01
	.zero		1


	//----- nvinfo : EIATTR_MERCURY_ISA_VERSION
	.align		4
        /*00a4*/ 	.byte	0x03, 0x5f
        /*00a6*/ 	.short	0x0000


	//----- nvinfo : EIATTR_EXIT_INSTR_OFFSETS
	.align		4
        /*00a8*/ 	.byte	0x04, 0x1c
        /*00aa*/ 	.short	(.L_106 - .L_105)


	//   ....[0]....
.L_105:
        /*00ac*/ 	.word	0x000006d0


	//   ....[1]....
        /*00b0*/ 	.word	0x000014d0


	//----- nvinfo : EIATTR_MAX_THREADS
	.align		4
.L_106:
        /*00b4*/ 	.byte	0x04, 0x05
        /*00b6*/ 	.short	(.L_108 - .L_107)
.L_107:
        /*00b8*/ 	.word	0x00000100
        /*00bc*/ 	.word	0x00000001
        /*00c0*/ 	.word	0x00000001


	//----- nvinfo : EIATTR_CRS_STACK_SIZE
	.align		4
.L_108:
        /*00c4*/ 	.byte	0x04, 0x1e
        /*00c6*/ 	.short	(.L_110 - .L_109)
.L_109:
        /*00c8*/ 	.word	0x00000000
.L_110:


//--------------------- .nv.info._ZN2at6native28rrelu_with_noise_cuda_kernelIN3c108BFloat16ELi2EZNS0_28_rrelu_with_noise_cuda_trainIS3_EEvRNS_6TensorERKS5_S6_RKNS2_6ScalarESB_St8optionalINS_9GeneratorEEEUlP24curandStatePhilox4_32_10E_EEviNS_15PhiloxCudaStateEPT_PKSJ_SK_ddRKT1_ --------------------------
	.section	.nv.info._ZN2at6native28rrelu_with_noise_cuda_kernelIN3c108BFloat16ELi2EZNS0_28_rrelu_with_noise_cuda_trainIS3_EEvRNS_6TensorERKS5_S6_RKNS2_6ScalarESB_St8optionalINS_9GeneratorEEEUlP24curandStatePhilox4_32_10E_EEviNS_15PhiloxCudaStateEPT_PKSJ_SK_ddRKT1_,"",@"SHT_CUDA_INFO"
	.sectionflags	@""
	.align	4


	//----- nvinfo : EIATTR_CUDA_API_VERSION
	.align		4
        /*0000*/ 	.byte	0x04, 0x37
        /*0002*/ 	.short	(.L_112 - .L_111)
.L_111:
        /*0004*/ 	.word	0x00000082


	//----- nvinfo : EIATTR_SW2861232_WAR
	.align		4
.L_112:
        /*0008*/ 	.byte	0x01, 0x35
	.zero		2


	//----- nvinfo : EIATTR_PARAM_CBANK
	.align		4
        /*000c*/ 	.byte	0x04, 0x0a
        /*000e*/ 	.short	(.L_114 - .L_113)
	.align		4
.L_113:
        /*0010*/ 	.word	index@(.nv.constant0._ZN2at6native28rrelu_with_noise_cuda_kernelIN3c108BFloat16ELi2EZNS0_28_rrelu_with_noise_cuda_trainIS3_EEvRNS_6TensorERKS5_S6_RKNS2_6ScalarESB_St8optionalINS_9GeneratorEEEUlP24curandStatePhilox4_32_10E_EEviNS_15PhiloxCudaStateEPT_PKSJ_SK_ddRKT1_)
        /*0014*/ 	.short	0x0160
        /*0016*/ 	.short	0x0050


	//----- nvinfo : EIATTR_CBANK_PARAM_SIZE
	.align		4
.L_114:
        /*0018*/ 	.byte	0x03, 0x19
        /*001a*/ 	.short	0x0050


	//----- nvinfo : EIATTR_KPARAM_INFO
	.align		4
        /*001c*/ 	.byte	0x04, 0x17
        /*001e*/ 	.short	(.L_116 - .L_115)
.L_115:
        /*0020*/ 	.word	0x00000000
        /*0024*/ 	.short	0x0007
        /*0026*/ 	.short	0x0048
        /*0028*/ 	.byte	0x00, 0xf0, 0x21, 0x00


	//----- nvinfo : EIATTR_KPARAM_INFO
	.align		4
.L_116:
        /*002c*/ 	.byte	0x04, 0x17
        /*002e*/ 	.short	(.L_118 - .L_117)
.L_117:
        /*0030*/ 	.word	0x00000000
        /*0034*/ 	.short	0x0006
        /*0036*/ 	.short	0x0040
        /*0038*/ 	.byte	0x00, 0xf0, 0x21, 0x00


	//----- nvinfo : EIATTR_KPARAM_INFO
	.align		4
.L_118:
        /*003c*/ 	.byte	0x04, 0x17
        /*003e*/ 	.short	(.L_120 - .L_119)
.L_119:
        /*0040*/ 	.word	0x00000000
        /*0044*/ 	.short	0x0005
        /*0046*/ 	.short	0x0038
        /*0048*/ 	.byte	0x00, 0xf0, 0x21, 0x00


	//----- nvinfo : EIATTR_KPARAM_INFO
	.align		4
.L_120:
        /*004c*/ 	.byte	0x04, 0x17
        /*004e*/ 	.short	(.L_122 - .L_121)
.L_121:
        /*0050*/ 	.word	0x00000000
        /*0054*/ 	.short	0x0004
        /*0056*/ 	.short	0x0030
        /*0058*/ 	.byte	0x00, 0xf0, 0x21, 0x00


	//----- nvinfo : EIATTR_KPARAM_INFO
	.align		4
.L_122:
        /*005c*/ 	.byte	0x04, 0x17
        /*005e*/ 	.short	(.L_124 - .L_123)
.L_123:
        /*0060*/ 	.word	0x00000000
        /*0064*/ 	.short	0x0003
        /*0066*/ 	.short	0x0028
        /*0068*/ 	.byte	0x00, 0xf0, 0x21, 0x00


	//----- nvinfo : EIATTR_KPARAM_INFO
	.align		4
.L_124:
        /*006c*/ 	.byte	0x04, 0x17
        /*006e*/ 	.short	(.L_126 - .L_125)
.L_125:
        /*0070*/ 	.word	0x00000000
        /*0074*/ 	.short	0x0002
        /*0076*/ 	.short	0x0020
        /*0078*/ 	.byte	0x00, 0xf0, 0x21, 0x00


	//----- nvinfo : EIATTR_KPARAM_INFO
	.align		4
.L_126:
        /*007c*/ 	.byte	0x04, 0x17
        /*007e*/ 	.short	(.L_128 - .L_127)
.L_127:
        /*0080*/ 	.word	0x00000000
        /*0084*/ 	.short	0x0001
        /*0086*/ 	.short	0x0008
        /*0088*/ 	.byte	0x00, 0xf0, 0x61, 0x00


	//----- nvinfo : EIATTR_KPARAM_INFO
	.align		4
.L_128:
        /*008c*/ 	.byte	0x04, 0x17
        /*008e*/ 	.short	(.L_130 - .L_129)
.L_129:
        /*0090*/ 	.word	0x00000000
        /*0094*/ 	.short	0x0000
        /*0096*/ 	.short	0x0000
        /*0098*/ 	.byte	0x00, 0xf0, 0x11, 0x00


	//----- nvinfo : EIATTR_MAXREG_COUNT
	.align		4
.L_130:
        /*009c*/ 	.byte	0x03, 0x1b
        /*009e*/ 	.short	0x0040


	//----- nvinfo : EIATTR_NUM_BARRIERS
	.align		4
        /*00a0*/ 	.byte	0x02, 0x4c
        /*00a2*/ 	.byte	0x01
	.zero		1


	//----- nvinfo : EIATTR_MERCURY_ISA_VERSION
	.align		4
        /*00a4*/ 	.byte	0x03, 0x5f
        /*00a6*/ 	.short	0x0000


	//----- nvinfo : EIATTR_EXIT_INSTR_OFFSETS
	.align		4
        /*00a8*/ 	.byte	0x04, 0x1c
        /*00aa*/ 	.short	(.L_132 - .L_131)


	//   ....[0]....
.L_131:
        /*00ac*/ 	.word	0x000006e0


	//   ....[1]....
        /*00b0*/ 	.word	0x00001160


	//----- nvinfo : EIATTR_MAX_THREADS
	.align		4
.L_132:
        /*00b4*/ 	.byte	0x04, 0x05
        /*00b6*/ 	.short	(.L_134 - .L_133)
.L_133:
        /*00b8*/ 	.word	0x00000100
        /*00bc*/ 	.word	0x00000001
        /*00c0*/ 	.word	0x00000001


	//----- nvinfo : EIATTR_CRS_STACK_SIZE
	.align		4
.L_134:
        /*00c4*/ 	.byte	0x04, 0x1e
        /*00c6*/ 	.short	(.L_136 - .L_135)
.L_135:
        /*00c8*/ 	.word	0x00000000
.L_136:


//--------------------- .nv.info._ZN2at6native28rrelu_with_noise_cuda_kernelIN3c104HalfELi4EZNS0_28_rrelu_with_noise_cuda_trainIS3_EEvRNS_6TensorERKS5_S6_RKNS2_6ScalarESB_St8optionalINS_9GeneratorEEEUlP24curandStatePhilox4_32_10E0_EEviNS_15PhiloxCudaStateEPT_PKSJ_SK_ddRKT1_ --------------------------
	.section	.nv.info._ZN2at6native28rrelu_with_noise_cuda_kernelIN3c104HalfELi4EZNS0_28_rrelu_with_noise_cuda_trainIS3_EEvRNS_6TensorERKS5_S6_RKNS2_6ScalarESB_St8optionalINS_9GeneratorEEEUlP24curandStatePhilox4_32_10E0_EEviNS_15PhiloxCudaStateEPT_PKSJ_SK_ddRKT1_,"",@"SHT_CUDA_INFO"
	.sectionflags	@""
	.align	4


	//----- nvinfo : EIATTR_CUDA_API_VERSION
	.align		4
        /*0000*/ 	.byte	0x04, 0x37
        /*0002*/ 	.short	(.L_138 - .L_137)
.L_137:
        /*0004*/ 	.word	0x00000082


	//----- nvinfo : EIATTR_SW2861232_WAR
	.align		4
.L_138:
        /*0008*/ 	.byte	0x01, 0x35
	.zero		2


	//----- nvinfo : EIATTR_PARAM_CBANK
	.align		4
        /*000c*/ 	.byte	0x04, 0x0a
        /*000e*/ 	.short	(.L_140 - .L_139)
	.align		4
.L_139:
        /*0010*/ 	.word	index@(.nv.constant0._ZN2at6native28rrelu_with_noise_cuda_kernelIN3c104HalfELi4EZNS0_28_rrelu_with_noise_cuda_trainIS3_EEvRNS_6TensorERKS5_S6_RKNS2_6ScalarESB_St8optionalINS_9GeneratorEEEUlP24curandStatePhilox4_32_10E0_EEviNS_15PhiloxCudaStateEPT_PKSJ_SK_ddRKT1_)
        /*0014*/ 	.short	0x0160
        /*0016*/ 	.short	0x0050


	//----- nvinfo : EIATTR_CBANK_PARAM_SIZE
	.align		4
.L_140:
        /*0018*/ 	.byte	0x03, 0x19
        /*001a*/ 	.short	0x0050


	//----- nvinfo : EIATTR_KPARAM_INFO
	.align		4
        /*001c*/ 	.byte	0x04, 0x17
        /*001e*/ 	.short	(.L_142 - .L_141)
.L_141:
        /*0020*/ 	.word	0x00000000
        /*0024*/ 	.short	0x0007
        /*0026*/ 	.short	0x0048
        /*0028*/ 	.byte	0x00, 0xf0, 0x21, 0x00


	//----- nvinfo : EIATTR_KPARAM_INFO
	.align		4
.L_142:
        /*002c*/ 	.byte	0x04, 0x17
        /*002e*/ 	.short	(.L_144 - .L_143)
.L_143:
        /*0030*/ 	.word	0x00000000
        /*0034*/ 	.short	0x0006
        /*0036*/ 	.short	0x0040
        /*0038*/ 	.byte	0x00, 0xf0, 0x21, 0x00


	//----- nvinfo : EIATTR_KPARAM_INFO
	.align		4
.L_144:
        /*003c*/ 	.byte	0x04, 0x17
        /*003e*/ 	.short	(.L_146 - .L_145)
.L_145:
        /*0040*/ 	.word	0x00000000
        /*0044*/ 	.short	0x0005
        /*0046*/ 	.short	0x0038
        /*0048*/ 	.byte	0x00, 0xf0, 0x21, 0x00


	//----- nvinfo : EIATTR_KPARAM_INFO
	.align		4
.L_146:
        /*004c*/ 	.byte	0x04, 0x17
        /*004e*/ 	.short	(.L_148 - .L_147)
.L_147:
        /*0050*/ 	.word	0x00000000
        /*0054*/ 	.short	0x0004
        /*0056*/ 	.short	0x0030
        /*0058*/ 	.byte	0x00, 0xf0, 0x21, 0x00


	//----- nvinfo : EIATTR_KPARAM_INFO
	.align		4
.L_148:
        /*005c*/ 	.byte	0x04, 0x17
        /*005e*/ 	.short	(.L_150 - .L_149)
.L_149:
        /*0060*/ 	.word	0x00000000
        /*0064*/ 	.short	0x0003
        /*0066*/ 	.short	0x0028
        /*0068*/ 	.byte	0x00, 0xf0, 0x21, 0x00


	//----- nvinfo : EIATTR_KPARAM_INFO
	.align		4
.L_150:
        /*006c*/ 	.byte	0x04, 0x17
        /*006e*/ 	.short	(.L_152 - .L_151)
.L_151:
        /*0070*/ 	.word	0x00000000
        /*0074*/ 	.short	0x0002
        /*0076*/ 	.short	0x0020
        /*0078*/ 	.byte	0x00, 0xf0, 0x21, 0x00


	//----- nvinfo : EIATTR_KPARAM_INFO
	.align		4
.L_152:
        /*007c*/ 	.byte	0x04, 0x17
        /*007e*/ 	.short	(.L_154 - .L_153)
.L_153:
        /*0080*/ 	.word	0x00000000
        /*0084*/ 	.short	0x0001
        /*0086*/ 	.short	0x0008
        /*0088*/ 	.byte	0x00, 0xf0, 0x61, 0x00


	//----- nvinfo : EIATTR_KPARAM_INFO
	.align		4
.L_154:
        /*008c*/ 	.byte	0x04, 0x17
        /*008e*/ 	.short	(.L_156 - .L_155)
.L_155:
        /*0090*/ 	.word	0x00000000
        /*0094*/ 	.short	0x0000
        /*0096*/ 	.short	0x0000
        /*0098*/ 	.byte	0x00, 0xf0, 0x11, 0x00


	//----- nvinfo : EIATTR_MAXREG_COUNT
	.align		4
.L_156:
        /*009c*/ 	.byte	0x03, 0x1b
        /*009e*/ 	.short	0x0040


	//----- nvinfo : EIATTR_NUM_BARRIERS
	.align		4
        /*00a0*/ 	.byte	0x02, 0x4c
        /*00a2*/ 	.byte	0x01
	.zero		1


	//----- nvinfo : EIATTR_MERCURY_ISA_VERSION
	.align		4
        /*00a4*/ 	.byte	0x03, 0x5f
        /*00a6*/ 	.short	0x0000


	//----- nvinfo : EIATTR_EXIT_INSTR_OFFSETS
	.align		4
        /*00a8*/ 	.byte	0x04, 0x1c
        /*00aa*/ 	.short	(.L_158 - .L_157)


	//   ....[0]....
.L_157:
        /*00ac*/ 	.word	0x000006d0


	//   ....[1]....
        /*00b0*/ 	.word	0x000014d0


	//----- nvinfo : EIATTR_MAX_THREADS
	.align		4
.L_158:
        /*00b4*/ 	.byte	0x04, 0x05
        /*00b6*/ 	.short	(.L_160 - .L_159)
.L_159:
        /*00b8*/ 	.word	0x00000100
        /*00bc*/ 	.word	0x00000001
        /*00c0*/ 	.word	0x00000001


	//----- nvinfo : EIATTR_CRS_STACK_SIZE
	.align		4
.L_160:
        /*00c4*/ 	.byte	0x04, 0x1e
        /*00c6*/ 	.short	(.L_162 - .L_161)
.L_161:
        /*00c8*/ 	.word	0x00000000
.L_162:


//--------------------- .nv.info._ZN2at6native28rrelu_with_noise_cuda_kernelIN3c104HalfELi2EZNS0_28_rrelu_with_noise_cuda_trainIS3_EEvRNS_6TensorERKS5_S6_RKNS2_6ScalarESB_St8optionalINS_9GeneratorEEEUlP24curandStatePhilox4_32_10E_EEviNS_15PhiloxCudaStateEPT_PKSJ_SK_ddRKT1_ --------------------------
	.section	.nv.info._ZN2at6native28rrelu_with_noise_cuda_kernelIN3c104HalfELi2EZNS0_28_rrelu_with_noise_cuda_trainIS3_EEvRNS_6TensorERKS5_S6_RKNS2_6ScalarESB_St8optionalINS_9GeneratorEEEUlP24curandStatePhilox4_32_10E_EEviNS_15PhiloxCudaStateEPT_PKSJ_SK_ddRKT1_,"",@"SHT_CUDA_INFO"
	.sectionflags	@""
	.align	4


	//----- nvinfo : EIATTR_CUDA_API_VERSION
	.align		4
        /*0000*/ 	.byte	0x04, 0x37
        /*0002*/ 	.short	(.L_164 - .L_163)
.L_163:
        /*0004*/ 	.word	0x00000082


	//----- nvinfo : EIATTR_SW2861232_WAR
	.align		4
.L_164:
        /*0008*/ 	.byte	0x01, 0x35
	.zero		2


	//----- nvinfo : EIATTR_PARAM_CBANK
	.align		4
        /*000c*/ 	.byte	0x04, 0x0a
        /*000e*/ 	.short	(.L_166 - .L_165)
	.align		4
.L_165:
        /*0010*/ 	.word	index@(.nv.constant0._ZN2at6native28rrelu_with_noise_cuda_kernelIN3c104HalfELi2EZNS0_28_rrelu_with_noise_cuda_trainIS3_EEvRNS_6TensorERKS5_S6_RKNS2_6ScalarESB_St8optionalINS_9GeneratorEEEUlP24curandStatePhilox4_32_10E_EEviNS_15PhiloxCudaStateEPT_PKSJ_SK_ddRKT1_)
        /*0014*/ 	.short	0x0160
        /*0016*/ 	.short	0x0050


	//----- nvinfo : EIATTR_CBANK_PARAM_SIZE
	.align		4
.L_166:
        /*0018*/ 	.byte	0x03, 0x19
        /*001a*/ 	.short	0x0050


	//----- nvinfo : EIATTR_KPARAM_INFO
	.align		4
        /*001c*/ 	.byte	0x04, 0x17
        /*001e*/ 	.short	(.L_168 - .L_167)
.L_167:
        /*0020*/ 	.word	0x00000000
        /*0024*/ 	.short	0x0007
        /*0026*/ 	.short	0x0048
        /*0028*/ 	.byte	0x00, 0xf0, 0x21, 0x00


	//----- nvinfo : EIATTR_KPARAM_INFO
	.align		4
.L_168:
        /*002c*/ 	.byte	0x04, 0x17
        /*002e*/ 	.short	(.L_170 - .L_169)
.L_169:
        /*0030*/ 	.word	0x00000000
        /*0034*/ 	.short	0x0006
        /*0036*/ 	.short	0x0040
        /*0038*/ 	.byte	0x00, 0xf0, 0x21, 0x00


	//----- nvinfo : EIATTR_KPARAM_INFO
	.align		4
.L_170:
        /*003c*/ 	.byte	0x04, 0x17
        /*003e*/ 	.short	(.L_172 - .L_171)
.L_171:
        /*0040*/ 	.word	0x00000000
        /*0044*/ 	.short	0x0005
        /*0046*/ 	.short	0x0038
        /*0048*/ 	.byte	0x00, 0xf0, 0x21, 0x00


	//----- nvinfo : EIATTR_KPARAM_INFO
	.align		4
.L_172:
        /*004c*/ 	.byte	0x04, 0x17
        /*004e*/ 	.short	(.L_174 - .L_173)
.L_173:
        /*0050*/ 	.word	0x00000000
        /*0054*/ 	.short	0x0004
        /*0056*/ 	.short	0x0030
        /*0058*/ 	.byte	0x00, 0xf0, 0x21, 0x00


	//----- nvinfo : EIATTR_KPARAM_INFO
	.align		4
.L_174:
        /*005c*/ 	.byte	0x04, 0x17
        /*005e*/ 	.short	(.L_176 - .L_175)
.L_175:
        /*0060*/ 	.word	0x00000000
        /*0064*/ 	.short	0x0003
        /*0066*/ 	.short	0x0028
        /*0068*/ 	.byte	0x00, 0xf0, 0x21, 0x00


	//----- nvinfo : EIATTR_KPARAM_INFO
	.align		4
.L_176:
        /*006c*/ 	.byte	0x04, 0x17
        /*006e*/ 	.short	(.L_178 - .L_177)
.L_177:
        /*0070*/ 	.word	0x00000000
        /*0074*/ 	.short	0x0002
        /*0076*/ 	.short	0x0020
        /*0078*/ 	.byte	0x00, 0xf0, 0x21, 0x00


	//----- nvinfo : EIATTR_KPARAM_INFO
	.align		4
.L_178:
        /*007c*/ 	.byte	0x04, 0x17
        /*007e*/ 	.short	(.L_180 - .L_179)
.L_179:
        /*0080*/ 	.word	0x00000000
        /*0084*/ 	.short	0x0001
        /*0086*/ 	.short	0x0008
        /*0088*/ 	.byte	0x00, 0xf0, 0x61, 0x00


	//----- nvinfo : EIATTR_KPARAM_INFO
	.align		4
.L_180:
        /*008c*/ 	.byte	0x04, 0x17
        /*008e*/ 	.short	(.L_182 - .L_181)
.L_181:
        /*0090*/ 	.word	0x00000000
        /*0094*/ 	.short	0x0000
        /*0096*/ 	.short	0x0000
        /*0098*/ 	.byte	0x00, 0xf0, 0x11, 0x00


	//----- nvinfo : EIATTR_MAXREG_COUNT
	.align		4
.L_182:
        /*009c*/ 	.byte	0x03, 0x1b
        /*009e*/ 	.short	0x0040


	//----- nvinfo : EIATTR_NUM_BARRIERS
	.align		4
        /*00a0*/ 	.byte	0x02, 0x4c
        /*00a2*/ 	.byte	0x01
	.zero		1


	//----- nvinfo : EIATTR_MERCURY_ISA_VERSION
	.align		4
        /*00a4*/ 	.byte	0x03, 0x5f
        /*00a6*/ 	.short	0x0000


	//----- nvinfo : EIATTR_EXIT_INSTR_OFFSETS
	.align		4
        /*00a8*/ 	.byte	0x04, 0x1c
        /*00aa*/ 	.short	(.L_184 - .L_183)


	//   ....[0]....
.L_183:
        /*00ac*/ 	.word	0x000006e0


	//   ....[1]....
        /*00b0*/ 	.word	0x00001160


	//----- nvinfo : EIATTR_MAX_THREADS
	.align		4
.L_184:
        /*00b4*/ 	.byte	0x04, 0x05
        /*00b6*/ 	.short	(.L_186 - .L_185)
.L_185:
        /*00b8*/ 	.word	0x00000100
        /*00bc*/ 	.word	0x00000001
        /*00c0*/ 	.word	0x00000001


	//----- nvinfo : EIATTR_CRS_STACK_SIZE
	.align		4
.L_186:
        /*00c4*/ 	.byte	0x04, 0x1e
        /*00c6*/ 	.short	(.L_188 - .L_187)
.L_187:
        /*00c8*/ 	.word	0x00000000
.L_188:


//--------------------- .nv.info._ZN2at6native28rrelu_with_noise_cuda_kernelIfLi4EZNS0_28_rrelu_with_noise_cuda_trainIfEEvRNS_6TensorERKS3_S4_RKN3c106ScalarESA_St8optionalINS_9GeneratorEEEUlP24curandStatePhilox4_32_10E0_EEviNS_15PhiloxCudaStateEPT_PKSI_SJ_ddRKT1_ --------------------------
	.section	.nv.info._ZN2at6native28rrelu_with_noise_cuda_kernelIfLi4EZNS0_28_rrelu_with_noise_cuda_trainIfEEvRNS_6TensorERKS3_S4_RKN3c106ScalarESA_St8optionalINS_9GeneratorEEEUlP24curandStatePhilox4_32_10E0_EEviNS_15PhiloxCudaStateEPT_PKSI_SJ_ddRKT1_,"",@"SHT_CUDA_INFO"
	.sectionflags	@""
	.align	4


	//----- nvinfo : EIATTR_CUDA_API_VERSION
	.align		4
        /*0000*/ 	.byte	0x04, 0x37
        /*0002*/ 	.short	(.L_190 - .L_189)
.L_189:
        /*0004*/ 	.word	0x00000082


	//----- nvinfo : EIATTR_SW2861232_WAR
	.align		4
.L_190:
        /*0008*/ 	.byte	0x01, 0x35
	.zero		2


	//----- nvinfo : EIATTR_PARAM_CBANK
	.align		4
        /*000c*/ 	.byte	0x04, 0x0a
        /*000e*/ 	.short	(.L_192 - .L_191)
	.align		4
.L_191:
        /*0010*/ 	.word	index@(.nv.constant0._ZN2at6native28rrelu_with_noise_cuda_kernelIfLi4EZNS0_28_rrelu_with_noise_cuda_trainIfEEvRNS_6TensorERKS3_S4_RKN3c106ScalarESA_St8optionalINS_9GeneratorEEEUlP24curandStatePhilox4_32_10E0_EEviNS_15PhiloxCudaStateEPT_PKSI_SJ_ddRKT1_)
        /*0014*/ 	.short	0x0160
        /*0016*/ 	.short	0x0050


	//----- nvinfo : EIATTR_CBANK_PARAM_SIZE
	.align		4
.L_192:
        /*0018*/ 	.byte	0x03, 0x19
        /*001a*/ 	.short	0x0050


	//----- nvinfo : EIATTR_KPARAM_INFO
	.align		4
        /*001c*/ 	.byte	0x04, 0x17
        /*001e*/ 	.short	(.L_194 - .L_193)
.L_193:
        /*0020*/ 	.word	0x00000000
        /*0024*/ 	.short	0x0007
        /*0026*/ 	.short	0x0048
        /*0028*/ 	.byte	0x00, 0xf0, 0x21, 0x00


	//----- nvinfo : EIATTR_KPARAM_INFO
	.align		4
.L_194:
        /*002c*/ 	.byte	0x04, 0x17
        /*002e*/ 	.short	(.L_196 - .L_195)
.L_195:
        /*0030*/ 	.word	0x00000000
        /*0034*/ 	.short	0x0006
        /*0036*/ 	.short	0x0040
        /*0038*/ 	.byte	0x00, 0xf0, 0x21, 0x00


	//----- nvinfo : EIATTR_KPARAM_INFO
	.align		4
.L_196:
        /*003c*/ 	.byte	0x04, 0x17
        /*003e*/ 	.short	(.L_198 - .L_197)
.L_197:
        /*0040*/ 	.word	0x00000000
        /*0044*/ 	.short	0x0005
        /*0046*/ 	.short	0x0038
        /*0048*/ 	.byte	0x00, 0xf0, 0x21, 0x00


	//----- nvinfo : EIATTR_KPARAM_INFO
	.align		4
.L_198:
        /*004c*/ 	.byte	0x04, 0x17
        /*004e*/ 	.short	(.L_200 - .L_199)
.L_199:
        /*0050*/ 	.word	0x00000000
        /*0054*/ 	.short	0x0004
        /*0056*/ 	.short	0x0030
        /*0058*/ 	.byte	0x00, 0xf0, 0x21, 0x00


	//----- nvinfo : EIATTR_KPARAM_INFO
	.align		4
.L_200:
        /*005c*/ 	.byte	0x04, 0x17
        /*005e*/ 	.short	(.L_202 - .L_201)
.L_201:
        /*0060*/ 	.word	0x00000000
        /*0064*/ 	.short	0x0003
        /*0066*/ 	.short	0x0028
        /*0068*/ 	.byte	0x00, 0xf0, 0x21, 0x00


	//----- nvinfo : EIATTR_KPARAM_INFO
	.align		4
.L_202:
        /*006c*/ 	.byte	0x04, 0x17
        /*006e*/ 	.short	(.L_204 - .L_203)
.L_203:
        /*0070*/ 	.word	0x00000000
        /*0074*/ 	.short	0x0002
        /*0076*/ 	.short	0x0020
        /*0078*/ 	.byte	0x00, 0xf0, 0x21, 0x00


	//----- nvinfo : EIATTR_KPARAM_INFO
	.align		4
.L_204:
        /*007c*/ 	.byte	0x04, 0x17
        /*007e*/ 	.short	(.L_206 - .L_205)
.L_205:
        /*0080*/ 	.word	0x00000000
        /*0084*/ 	.short	0x0001
        /*0086*/ 	.short	0x0008
        /*0088*/ 	.byte	0x00, 0xf0, 0x61, 0x00


	//----- nvinfo : EIATTR_KPARAM_INFO
	.align		4
.L_206:
        /*008c*/ 	.byte	0x04, 0x17
        /*008e*/ 	.short	(.L_208 - .L_207)
.L_207:
        /*0090*/ 	.word	0x00000000
        /*0094*/ 	.short	0x0000
        /*0096*/ 	.short	0x0000
        /*0098*/ 	.byte	0x00, 0xf0, 0x11, 0x00


	//----- nvinfo : EIATTR_MAXREG_COUNT
	.align		4
.L_208:
        /*009c*/ 	.byte	0x03, 0x1b
        /*009e*/ 	.short	0x0040


	//----- nvinfo : EIATTR_NUM_BARRIERS
	.align		4
        /*00a0*/ 	.byte	0x02, 0x4c
        /*00a2*/ 	.byte	0x01
	.zero		1


	//----- nvinfo : EIATTR_MERCURY_ISA_VERSION
	.align		4
        /*00a4*/ 	.byte	0x03, 0x5f
        /*00a6*/ 	.short	0x0000


	//----- nvinfo : EIATTR_EXIT_INSTR_OFFSETS
	.align		4
        /*00a8*/ 	.byte	0x04, 0x1c
        /*00aa*/ 	.short	(.L_210 - .L_209)


	//   ....[0]....
.L_209:
        /*00ac*/ 	.word	0x000006f0


	//   ....[1]....
        /*00b0*/ 	.word	0x000013b0


	//----- nvinfo : EIATTR_MAX_THREADS
	.align		4
.L_210:
        /*00b4*/ 	.byte	0x04, 0x05
        /*00b6*/ 	.short	(.L_212 - .L_211)
.L_211:
        /*00b8*/ 	.word	0x00000100
        /*00bc*/ 	.word	0x00000001
        /*00c0*/ 	.word	0x00000001


	//----- nvinfo : EIATTR_CRS_STACK_SIZE
	.align		4
.L_212:
        /*00c4*/ 	.byte	0x04, 0x1e
        /*00c6*/ 	.short	(.L_214 - .L_213)
.L_213:
        /*00c8*/ 	.word	0x00000000
.L_214:


//--------------------- .nv.info._ZN2at6native28rrelu_with_noise_cuda_kernelIfLi2EZNS0_28_rrelu_with_noise_cuda_trainIfEEvRNS_6TensorERKS3_S4_RKN3c106ScalarESA_St8optionalINS_9GeneratorEEEUlP24curandStatePhilox4_32_10E_EEviNS_15PhiloxCudaStateEPT_PKSI_SJ_ddRKT1_ --------------------------
	.section	.nv.info._ZN2at6native28rrelu_with_noise_cuda_kernelIfLi2EZNS0_28_rrelu_with_noise_cuda_trainIfEEvRNS_6TensorERKS3_S4_RKN3c106ScalarESA_St8optionalINS_9GeneratorEEEUlP24curandStatePhilox4_32_10E_EEviNS_15PhiloxCudaStateEPT_PKSI_SJ_ddRKT1_,"",@"SHT_CUDA_INFO"
	.sectionflags	@""
	.align	4


	//----- nvinfo : EIATTR_CUDA_API_VERSION
	.align		4
        /*0000*/ 	.byte	0x04, 0x37
        /*0002*/ 	.short	(.L_216 - .L_215)
.L_215:
        /*0004*/ 	.word	0x00000082


	//----- nvinfo : EIATTR_SW2861232_WAR
	.align		4
.L_216:
        /*0008*/ 	.byte	0x01, 0x35
	.zero		2


	//----- nvinfo : EIATTR_PARAM_CBANK
	.align		4
        /*000c*/ 	.byte	0x04, 0x0a
        /*000e*/ 	.short	(.L_218 - .L_217)
	.align		4
.L_217:
        /*0010*/ 	.word	index@(.nv.constant0._ZN2at6native28rrelu_with_noise_cuda_kernelIfLi2EZNS0_28_rrelu_with_noise_cuda_trainIfEEvRNS_6TensorERKS3_S4_RKN3c106ScalarESA_St8optionalINS_9GeneratorEEEUlP24curandStatePhilox4_32_10E_EEviNS_15PhiloxCudaStateEPT_PKSI_SJ_ddRKT1_)
        /*0014*/ 	.short	0x0160
        /*0016*/ 	.short	0x0050


	//----- nvinfo : EIATTR_CBANK_PARAM_SIZE
	.align		4
.L_218:
        /*0018*/ 	.byte	0x03, 0x19
        /*001a*/ 	.short	0x0050


	//----- nvinfo : EIATTR_KPARAM_INFO
	.align		4
        /*001c*/ 	.byte	0x04, 0x17
        /*001e*/ 	.short	(.L_220 - .L_219)
.L_219:
        /*0020*/ 	.word	0x00000000
        /*0024*/ 	.short	0x0007
        /*0026*/ 	.short	0x0048
        /*0028*/ 	.byte	0x00, 0xf0, 0x21, 0x00


	//----- nvinfo : EIATTR_KPARAM_INFO
	.align		4
.L_220:
        /*002c*/ 	.byte	0x04, 0x17
        /*002e*/ 	.short	(.L_222 - .L_221)
.L_221:
        /*0030*/ 	.word	0x00000000
        /*0034*/ 	.short	0x0006
        /*0036*/ 	.short	0x0040
        /*0038*/ 	.byte	0x00, 0xf0, 0x21, 0x00


	//----- nvinfo : EIATTR_KPARAM_INFO
	.align		4
.L_222:
        /*003c*/ 	.byte	0x04, 0x17
        /*003e*/ 	.short	(.L_224 - .L_223)
.L_223:
        /*0040*/ 	.word	0x00000000
        /*0044*/ 	.short	0x0005
        /*0046*/ 	.short	0x0038
        /*0048*/ 	.byte	0x00, 0xf0, 0x21, 0x00


	//----- nvinfo : EIATTR_KPARAM_INFO
	.align		4
.L_224:
        /*004c*/ 	.byte	0x04, 0x17
        /*004e*/ 	.short	(.L_226 - .L_225)
.L_225:
        /*0050*/ 	.word	0x00000000
        /*0054*/ 	.short	0x0004
        /*0056*/ 	.short	0x0030
        /*0058*/ 	.byte	0x00, 0xf0, 0x21, 0x00


	//----- nvinfo : EIATTR_KPARAM_INFO
	.align		4
.L_226:
        /*005c*/ 	.byte	0x04, 0x17
        /*005e*/ 	.short	(.L_228 - .L_227)
.L_227:
        /*0060*/ 	.word	0x00000000
        /*0064*/ 	.short	0x0003
        /*0066*/ 	.short	0x0028
        /*0068*/ 	.byte	0x00, 0xf0, 0x21, 0x00


	//----- nvinfo : EIATTR_KPARAM_INFO
	.align		4
.L_228:
        /*006c*/ 	.byte	0x04, 0x17
        /*006e*/ 	.short	(.L_230 - .L_229)
.L_229:
        /*0070*/ 	.word	0x00000000
        /*0074*/ 	.short	0x0002
        /*0076*/ 	.short	0x0020
        /*0078*/ 	.byte	0x00, 0xf0, 0x21, 0x00


	//----- nvinfo : EIATTR_KPARAM_INFO
	.align		4
.L_230:
        /*007c*/ 	.byte	0x04, 0x17
        /*007e*/ 	.short	(.L_232 - .L_231)
.L_231:
        /*0080*/ 	.word	0x00000000
        /*0084*/ 	.short	0x0001
        /*0086*/ 	.short	0x0008
        /*0088*/ 	.byte	0x00, 0xf0, 0x61, 0x00


	//----- nvinfo : EIATTR_KPARAM_INFO
	.align		4
.L_232:
        /*008c*/ 	.byte	0x04, 0x17
        /*008e*/ 	.short	(.L_234 - .L_233)
.L_233:
        /*0090*/ 	.word	0x00000000
        /*0094*/ 	.short	0x0000
        /*0096*/ 	.short	0x0000
        /*0098*/ 	.byte	0x00, 0xf0, 0x11, 0x00


	//----- nvinfo : EIATTR_MAXREG_COUNT
	.align		4
.L_234:
        /*009c*/ 	.byte	0x03, 0x1b
        /*009e*/ 	.short	0x0040


	//----- nvinfo : EIATTR_NUM_BARRIERS
	.align		4
        /*00a0*/ 	.byte	0x02, 0x4c
        /*00a2*/ 	.byte	0x01
	.zero		1


	//----- nvinfo : EIATTR_MERCURY_ISA_VERSION
	.align		4
        /*00a4*/ 	.byte	0x03, 0x5f
        /*00a6*/ 	.short	0x0000


	//----- nvinfo : EIATTR_EXIT_INSTR_OFFSETS
	.align		4
        /*00a8*/ 	.byte	0x04, 0x1c
        /*00aa*/ 	.short	(.L_236 - .L_235)


	//   ....[0]....
.L_235:
        /*00ac*/ 	.word	0x000006d0


	//   ....[1]....
        /*00b0*/ 	.word	0x000010e0


	//----- nvinfo : EIATTR_MAX_THREADS
	.align		4
.L_236:
        /*00b4*/ 	.byte	0x04, 0x05
        /*00b6*/ 	.short	(.L_238 - .L_237)
.L_237:
        /*00b8*/ 	.word	0x00000100
        /*00bc*/ 	.word	0x00000001
        /*00c0*/ 	.word	0x00000001


	//----- nvinfo : EIATTR_CRS_STACK_SIZE
	.align		4
.L_238:
        /*00c4*/ 	.byte	0x04, 0x1e
        /*00c6*/ 	.short	(.L_240 - .L_239)
.L_239:
        /*00c8*/ 	.word	0x00000000
.L_240:


//--------------------- .nv.info._ZN2at6native28rrelu_with_noise_cuda_kernelIdLi4EZNS0_28_rrelu_with_noise_cuda_trainIdEEvRNS_6TensorERKS3_S4_RKN3c106ScalarESA_St8optionalINS_9GeneratorEEEUlP24curandStatePhilox4_32_10E0_EEviNS_15PhiloxCudaStateEPT_PKSI_SJ_ddRKT1_ --------------------------
	.section	.nv.info._ZN2at6native28rrelu_with_noise_cuda_kernelIdLi4EZNS0_28_rrelu_with_noise_cuda_trainIdEEvRNS_6TensorERKS3_S4_RKN3c106ScalarESA_St8optionalINS_9GeneratorEEEUlP24curandStatePhilox4_32_10E0_EEviNS_15PhiloxCudaStateEPT_PKSI_SJ_ddRKT1_,"",@"SHT_CUDA_INFO"
	.sectionflags	@""
	.align	4


	//----- nvinfo : EIATTR_CUDA_API_VERSION
	.align		4
        /*0000*/ 	.byte	0x04, 0x37
        /*0002*/ 	.short	(.L_242 - .L_241)
.L_241:
        /*0004*/ 	.word	0x00000082


	//----- nvinfo : EIATTR_SW2861232_WAR
	.align		4
.L_242:
        /*0008*/ 	.byte	0x01, 0x35
	.zero		2


	//----- nvinfo : EIATTR_PARAM_CBANK
	.align		4
        /*000c*/ 	.byte	0x04, 0x0a
        /*000e*/ 	.short	(.L_244 - .L_243)
	.align		4
.L_243:
        /*0010*/ 	.word	index@(.nv.constant0._ZN2at6native28rrelu_with_noise_cuda_kernelIdLi4EZNS0_28_rrelu_with_noise_cuda_trainIdEEvRNS_6TensorERKS3_S4_RKN3c106ScalarESA_St8optionalINS_9GeneratorEEEUlP24curandStatePhilox4_32_10E0_EEviNS_15PhiloxCudaStateEPT_PKSI_SJ_ddRKT1_)
        /*0014*/ 	.short	0x0160
        /*0016*/ 	.short	0x0050


	//----- nvinfo : EIATTR_CBANK_PARAM_SIZE
	.align		4
.L_244:
        /*0018*/ 	.byte	0x03, 0x19
        /*001a*/ 	.short	0x0050


	//----- nvinfo : EIATTR_KPARAM_INFO
	.align		4
        /*001c*/ 	.byte	0x04, 0x17
        /*001e*/ 	.short	(.L_246 - .L_245)
.L_245:
        /*0020*/ 	.word	0x00000000
        /*0024*/ 	.short	0x0007
        /*0026*/ 	.short	0x0048
        /*0028*/ 	.byte	0x00, 0xf0, 0x21, 0x00


	//----- nvinfo : EIATTR_KPARAM_INFO
	.align		4
.L_246:
        /*002c*/ 	.byte	0x04, 0x17
        /*002e*/ 	.short	(.L_248 - .L_247)
.L_247:
        /*0030*/ 	.word	0x00000000
        /*0034*/ 	.short	0x0006
        /*0036*/ 	.short	0x0040
        /*0038*/ 	.byte	0x00, 0xf0, 0x21, 0x00


	//----- nvinfo : EIATTR_KPARAM_INFO
	.align		4
.L_248:
        /*003c*/ 	.byte	0x04, 0x17
        /*003e*/ 	.short	(.L_250 - .L_249)
.L_249:
        /*0040*/ 	.word	0x00000000
        /*0044*/ 	.short	0x0005
        /*0046*/ 	.short	0x0038
        /*0048*/ 	.byte	0x00, 0xf0, 0x21, 0x00


	//----- nvinfo : EIATTR_KPARAM_INFO
	.align		4
.L_250:
        /*004c*/ 	.byte	0x04, 0x17
        /*004e*/ 	.short	(.L_252 - .L_251)
.L_251:
        /*0050*/ 	.word	0x00000000
        /*0054*/ 	.short	0x0004
        /*0056*/ 	.short	0x0030
        /*0058*/ 	.byte	0x00, 0xf0, 0x21, 0x00


	//----- nvinfo : EIATTR_KPARAM_INFO
	.align		4
.L_252:
        /*005c*/ 	.byte	0x04, 0x17
        /*005e*/ 	.short	(.L_254 - .L_253)
.L_253:
        /*0060*/ 	.word	0x00000000
        /*0064*/ 	.short	0x0003
        /*0066*/ 	.short	0x0028
        /*0068*/ 	.byte	0x00, 0xf0, 0x21, 0x00


	//----- nvinfo : EIATTR_KPARAM_INFO
	.align		4
.L_254:
        /*006c*/ 	.byte	0x04, 0x17
        /*006e*/ 	.short	(.L_256 - .L_255)
.L_255:
        /*0070*/ 	.word	0x00000000
        /*0074*/ 	.short	0x0002
        /*0076*/ 	.short	0x0020
        /*0078*/ 	.byte	0x00, 0xf0, 0x21, 0x00


	//----- nvinfo : EIATTR_KPARAM_INFO
	.align		4
.L_256:
        /*007c*/ 	.byte	0x04, 0x17
        /*007e*/ 	.short	(.L_258 - .L_257)
.L_257:
        /*0080*/ 	.word	0x00000000
        /*0084*/ 	.short	0x0001
        /*0086*/ 	.short	0x0008
        /*0088*/ 	.byte	0x00, 0xf0, 0x61, 0x00


	//----- nvinfo : EIATTR_KPARAM_INFO
	.align		4
.L_258:
        /*008c*/ 	.byte	0x04, 0x17
        /*008e*/ 	.short	(.L_260 - .L_259)
.L_259:
        /*0090*/ 	.word	0x00000000
        /*0094*/ 	.short	0x0000
        /*0096*/ 	.short	0x0000
        /*0098*/ 	.byte	0x00, 0xf0, 0x11, 0x00


	//----- nvinfo : EIATTR_MAXREG_COUNT
	.align		4
.L_260:
        /*009c*/ 	.byte	0x03, 0x1b
        /*009e*/ 	.short	0x0040


	//----- nvinfo : EIATTR_NUM_BARRIERS
	.align		4
        /*00a0*/ 	.byte	0x02, 0x4c
        /*00a2*/ 	.byte	0x01
	.zero		1


	//----- nvinfo : EIATTR_MERCURY_ISA_VERSION
	.align		4
        /*00a4*/ 	.byte	0x03, 0x5f
        /*00a6*/ 	.short	0x0000


	//----- nvinfo : EIATTR_EXIT_INSTR_OFFSETS
	.align		4
        /*00a8*/ 	.byte	0x04, 0x1c
        /*00aa*/ 	.short	(.L_262 - .L_261)


	//   ....[0]....
.L_261:
        /*00ac*/ 	.word	0x000006f0


	//   ....[1]....
        /*00b0*/ 	.word	0x00001290


	//----- nvinfo : EIATTR_MAX_THREADS
	.align		4
.L_262:
        /*00b4*/ 	.byte	0x04, 0x05
        /*00b6*/ 	.short	(.L_264 - .L_263)
.L_263:
        /*00b8*/ 	.word	0x00000100
        /*00bc*/ 	.word	0x00000001
        /*00c0*/ 	.word	0x00000001


	//----- nvinfo : EIATTR_CRS_STACK_SIZE
	.align		4
.L_264:
        /*00c4*/ 	.byte	0x04, 0x1e
        /*00c6*/ 	.short	(.L_266 - .L_265)
.L_265:
        /*00c8*/ 	.word	0x00000000
.L_266:


//--------------------- .nv.info._ZN2at6native28rrelu_with_noise_cuda_kernelIdLi2EZNS0_28_rrelu_with_noise_cuda_trainIdEEvRNS_6TensorERKS3_S4_RKN3c106ScalarESA_St8optionalINS_9GeneratorEEEUlP24curandStatePhilox4_32_10E_EEviNS_15PhiloxCudaStateEPT_PKSI_SJ_ddRKT1_ --------------------------
	.section	.nv.info._ZN2at6native28rrelu_with_noise_cuda_kernelIdLi2EZNS0_28_rrelu_with_noise_cuda_trainIdEEvRNS_6TensorERKS3_S4_RKN3c106ScalarESA_St8optionalINS_9GeneratorEEEUlP24curandStatePhilox4_32_10E_EEviNS_15PhiloxCudaStateEPT_PKSI_SJ_ddRKT1_,"",@"SHT_CUDA_INFO"
	.sectionflags	@""
	.align	4


	//----- nvinfo : EIATTR_CUDA_API_VERSION
	.align		4
        /*0000*/ 	.byte	0x04, 0x37
        /*0002*/ 	.short	(.L_268 - .L_267)
.L_267:
        /*0004*/ 	.word	0x00000082


	//----- nvinfo : EIATTR_SW2861232_WAR
	.align		4
.L_268:
        /*0008*/ 	.byte	0x01, 0x35
	.zero		2


	//----- nvinfo : EIATTR_PARAM_CBANK
	.align		4
        /*000c*/ 	.byte	0x04, 0x0a
        /*000e*/ 	.short	(.L_270 - .L_269)
	.align		4
.L_269:
        /*0010*/ 	.word	index@(.nv.constant0._ZN2at6native28rrelu_with_noise_cuda_kernelIdLi2EZNS0_28_rrelu_with_noise_cuda_trainIdEEvRNS_6TensorERKS3_S4_RKN3c106ScalarESA_St8optionalINS_9GeneratorEEEUlP24curandStatePhilox4_32_10E_EEviNS_15PhiloxCudaStateEPT_PKSI_SJ_ddRKT1_)
        /*0014*/ 	.short	0x0160
        /*0016*/ 	.short	0x0050


	//----- nvinfo : EIATTR_CBANK_PARAM_SIZE
	.align		4
.L_270:
        /*0018*/ 	.byte	0x03, 0x19
        /*001a*/ 	.short	0x0050


	//----- nvinfo : EIATTR_KPARAM_INFO
	.align		4
        /*001c*/ 	.byte	0x04, 0x17
        /*001e*/ 	.short	(.L_272 - .L_271)
.L_271:
        /*0020*/ 	.word	0x00000000
        /*0024*/ 	.short	0x0007
        /*0026*/ 	.short	0x0048
        /*0028*/ 	.byte	0x00, 0xf0, 0x21, 0x00


	//----- nvinfo : EIATTR_KPARAM_INFO
	.align		4
.L_272:
        /*002c*/ 	.byte	0x04, 0x17
        /*002e*/ 	.short	(.L_274 - .L_273)
.L_273:
        /*0030*/ 	.word	0x00000000
        /*0034*/ 	.short	0x0006
        /*0036*/ 	.short	0x0040
        /*0038*/ 	.byte	0x00, 0xf0, 0x21, 0x00


	//----- nvinfo : EIATTR_KPARAM_INFO
	.align		4
.L_274:
        /*003c*/ 	.byte	0x04, 0x17
        /*003e*/ 	.short	(.L_276 - .L_275)
.L_275:
        /*0040*/ 	.word	0x00000000
        /*0044*/ 	.short	0x0005
        /*0046*/ 	.short	0x0038
        /*0048*/ 	.byte	0x00, 0xf0, 0x21, 0x00


	//----- nvinfo : EIATTR_KPARAM_INFO
	.align		4
.L_276:
        /*004c*/ 	.byte	0x04, 0x17
        /*004e*/ 	.short	(.L_278 - .L_277)
.L_277:
        /*0050*/ 	.word	0x00000000
        /*0054*/ 	.short	0x0004
        /*0056*/ 	.short	0x0030
        /*0058*/ 	.byte	0x00, 0xf0, 0x21, 0x00


	//----- nvinfo : EIATTR_KPARAM_INFO
	.align		4
.L_278:
        /*005c*/ 	.byte	0x04, 0x17
        /*005e*/ 	.short	(.L_280 - .L_279)
.L_279:
        /*0060*/ 	.word	0x00000000
        /*0064*/ 	.short	0x0003
        /*0066*/ 	.short	0x0028
        /*0068*/ 	.byte	0x00, 0xf0, 0x21, 0x00


	//----- nvinfo : EIATTR_KPARAM_INFO
	.align		4
.L_280:
        /*006c*/ 	.byte	0x04, 0x17
        /*006e*/ 	.short	(.L_282 - .L_281)
.L_281:
        /*0070*/ 	.word	0x00000000
        /*0074*/ 	.short	0x0002
        /*0076*/ 	.short	0x0020
        /*0078*/ 	.byte	0x00, 0xf0, 0x21, 0x00


	//----- nvinfo : EIATTR_KPARAM_INFO
	.align		4
.L_282:
        /*007c*/ 	.byte	0x04, 0x17
        /*007e*/ 	.short	(.L_284 - .L_283)
.L_283:
        /*0080*/ 	.word	0x00000000
        /*0084*/ 	.short	0x0001
        /*0086*/ 	.short	0x0008
        /*0088*/ 	.byte	0x00, 0xf0, 0x61, 0x00


	//----- nvinfo : EIATTR_KPARAM_INFO
	.align		4
.L_284:
        /*008c*/ 	.byte	0x04, 0x17
        /*008e*/ 	.short	(.L_286 - .L_285)
.L_285:
        /*0090*/ 	.word	0x00000000
        /*0094*/ 	.short	0x0000
        /*0096*/ 	.short	0x0000
        /*0098*/ 	.byte	0x00, 0xf0, 0x11, 0x00


	//----- nvinfo : EIATTR_MAXREG_COUNT
	.align		4
.L_286:
        /*009c*/ 	.byte	0x03, 0x1b
        /*009e*/ 	.short	0x0040


	//----- nvinfo : EIATTR_NUM_BARRIERS
	.align		4
        /*00a0*/ 	.byte	0x02, 0x4c
        /*00a2*/ 	.byte	0x01
	.zero		1


	//----- nvinfo : EIATTR_MERCURY_ISA_VERSION
	.align		4
        /*00a4*/ 	.byte	0x03, 0x5f
        /*00a6*/ 	.short	0x0000


	//----- nvinfo : EIATTR_EXIT_INSTR_OFFSETS
	.align		4
        /*00a8*/ 	.byte	0x04, 0x1c
        /*00aa*/ 	.short	(.L_288 - .L_287)


	//   ....[0]....
.L_287:
        /*00ac*/ 	.word	0x000006f0


	//   ....[1]....
        /*00b0*/ 	.word	0x00000fc0


	//----- nvinfo : EIATTR_MAX_THREADS
	.align		4
.L_288:
        /*00b4*/ 	.byte	0x04, 0x05
        /*00b6*/ 	.short	(.L_290 - .L_289)
.L_289:
        /*00b8*/ 	.word	0x00000100
        /*00bc*/ 	.word	0x00000001
        /*00c0*/ 	.word	0x00000001


	//----- nvinfo : EIATTR_CRS_STACK_SIZE
	.align		4
.L_290:
        /*00c4*/ 	.byte	0x04, 0x1e
        /*00c6*/ 	.short	(.L_292 - .L_291)
.L_291:
        /*00c8*/ 	.word	0x00000000
.L_292:


//--------------------- .nv.callgraph             --------------------------
	.section	.nv.callgraph,"",@"SHT_CUDA_CALLGRAPH"
	.align	4
	.sectionentsize	8
	.align		4
        /*0000*/ 	.word	0x00000000
	.align		4
        /*0004*/ 	.word	0xffffffff
	.align		4
        /*0008*/ 	.word	0x00000000
	.align		4
        /*000c*/ 	.word	0xfffffffe
	.align		4
        /*0010*/ 	.word	0x00000000
	.align		4
        /*0014*/ 	.word	0xfffffffd
	.align		4
        /*0018*/ 	.word	0x00000000
	.align		4
        /*001c*/ 	.word	0xfffffffc


//--------------------- .nv.rel.action            --------------------------
	.section	.nv.rel.action,"",@"SHT_CUDA_RELOCINFO"
	.align	8
	.sectionentsize	8
        /*0000*/ 	.byte	0x73, 0x00, 0x00, 0x00, 0x00, 0x00, 0x00, 0x00, 0x00, 0x00, 0x00, 0x11, 0x25, 0x00, 0x05, 0x36


//--------------------- .nv.constant4             --------------------------
	.section	.nv.constant4,"a",@progbits
	.align	8
	.align		8
.nv.constant4:
        /*0000*/ 	.dword	precalc_xorwow_matrix
	.align		8
        /*0008*/ 	.dword	precalc_xorwow_offset_matrix
	.align		8
        /*0010*/ 	.dword	mrg32k3aM1
	.align		8
        /*0018*/ 	.dword	mrg32k3aM2
	.align		8
        /*0020*/ 	.dword	mrg32k3aM1SubSeq
	.align		8
        /*0028*/ 	.dword	mrg32k3aM2SubSeq
	.align		8
        /*0030*/ 	.dword	mrg32k3aM1Seq
	.align		8
        /*0038*/ 	.dword	mrg32k3aM2Seq
	.align		8
        /*0040*/ 	.dword	_ZN48_INTERNAL_12cf7792_17_RreluWithNoise_cu_512e7e354cuda3std3__45__cpo5beginE
	.align		8
        /*0048*/ 	.dword	_ZN48_INTERNAL_12cf7792_17_RreluWithNoise_cu_512e7e354cuda3std3__45__cpo3endE
	.align		8
        /*0050*/ 	.dword	_ZN48_INTERNAL_12cf7792_17_RreluWithNoise_cu_512e7e354cuda3std3__45__cpo6cbeginE
	.align		8
        /*0058*/ 	.dword	_ZN48_INTERNAL_12cf7792_17_RreluWithNoise_cu_512e7e354cuda3std3__45__cpo4cendE
	.align		8
        /*0060*/ 	.dword	_ZN48_INTERNAL_12cf7792_17_RreluWithNoise_cu_512e7e354cuda3std3__45__cpo6rbeginE
	.align		8
        /*0068*/ 	.dword	_ZN48_INTERNAL_12cf7792_17_RreluWithNoise_cu_512e7e354cuda3std3__45__cpo4rendE
	.align		8
        /*0070*/ 	.dword	_ZN48_INTERNAL_12cf7792_17_RreluWithNoise_cu_512e7e354cuda3std3__45__cpo7crbeginE
	.align		8
        /*0078*/ 	.dword	_ZN48_INTERNAL_12cf7792_17_RreluWithNoise_cu_512e7e354cuda3std3__45__cpo5crendE
	.align		8
        /*0080*/ 	.dword	_ZN48_INTERNAL_12cf7792_17_RreluWithNoise_cu_512e7e354cuda3std3__450_GLOBAL__N__12cf7792_17_RreluWithNoise_cu_512e7e356ignoreE
	.align		8
        /*0088*/ 	.dword	_ZN48_INTERNAL_12cf7792_17_RreluWithNoise_cu_512e7e354cuda3std3__419piecewise_constructE
	.align		8
        /*0090*/ 	.dword	_ZN48_INTERNAL_12cf7792_17_RreluWithNoise_cu_512e7e354cuda3std3__48in_placeE
	.align		8
        /*0098*/ 	.dword	_ZN48_INTERNAL_12cf7792_17_RreluWithNoise_cu_512e7e354cuda3std3__420unreachable_sentinelE
	.align		8
        /*00a0*/ 	.dword	_ZN48_INTERNAL_12cf7792_17_RreluWithNoise_cu_512e7e354cuda3std6ranges3__45__cpo4swapE
	.align		8
        /*00a8*/ 	.dword	_ZN48_INTERNAL_12cf7792_17_RreluWithNoise_cu_512e7e354cuda3std6ranges3__45__cpo9iter_moveE
	.align		8
        /*00b0*/ 	.dword	_ZN48_INTERNAL_12cf7792_17_RreluWithNoise_cu_512e7e354cuda3std6ranges3__45__cpo5beginE
	.align		8
        /*00b8*/ 	.dword	_ZN48_INTERNAL_12cf7792_17_RreluWithNoise_cu_512e7e354cuda3std6ranges3__45__cpo3endE
	.align		8
        /*00c0*/ 	.dword	_ZN48_INTERNAL_12cf7792_17_RreluWithNoise_cu_512e7e354cuda3std6ranges3__45__cpo6cbeginE
	.align		8
        /*00c8*/ 	.dword	_ZN48_INTERNAL_12cf7792_17_RreluWithNoise_cu_512e7e354cuda3std6ranges3__45__cpo4cendE
	.align		8
        /*00d0*/ 	.dword	_ZN48_INTERNAL_12cf7792_17_RreluWithNoise_cu_512e7e354cuda3std6ranges3__45__cpo7advanceE
	.align		8
        /*00d8*/ 	.dword	_ZN48_INTERNAL_12cf7792_17_RreluWithNoise_cu_512e7e354cuda3std6ranges3__45__cpo9iter_swapE
	.align		8
        /*00e0*/ 	.dword	_ZN48_INTERNAL_12cf7792_17_RreluWithNoise_cu_512e7e354cuda3std6ranges3__45__cpo4nextE
	.align		8
        /*00e8*/ 	.dword	_ZN48_INTERNAL_12cf7792_17_RreluWithNoise_cu_512e7e354cuda3std6ranges3__45__cpo4prevE
	.align		8
        /*00f0*/ 	.dword	_ZN48_INTERNAL_12cf7792_17_RreluWithNoise_cu_512e7e354cuda3std6ranges3__45__cpo4dataE
	.align		8
        /*00f8*/ 	.dword	_ZN48_INTERNAL_12cf7792_17_RreluWithNoise_cu_512e7e354cuda3std6ranges3__45__cpo5cdataE
	.align		8
        /*0100*/ 	.dword	_ZN48_INTERNAL_12cf7792_17_RreluWithNoise_cu_512e7e354cuda3std6ranges3__45__cpo4sizeE
	.align		8
        /*0108*/ 	.dword	_ZN48_INTERNAL_12cf7792_17_RreluWithNoise_cu_512e7e354cuda3std6ranges3__45__cpo5ssizeE
	.align		8
        /*0110*/ 	.dword	_ZN48_INTERNAL_12cf7792_17_RreluWithNoise_cu_512e7e354cuda3std6ranges3__45__cpo8distanceE
	.align		8
        /*0118*/ 	.dword	_ZN48_INTERNAL_12cf7792_17_RreluWithNoise_cu_512e7e356thrust23THRUST_300001_SM_800_NS6system6detail10sequential3seqE


//--------------------- .nv.constant3             --------------------------
	.section	.nv.constant3,"a",@progbits
	.align	8
.nv.constant3:
	.type		__cr_lgamma_table,@object
	.size		__cr_lgamma_table,(.L_8 - __cr_lgamma_table)
__cr_lgamma_table:
        /*0000*/ 	.byte	0x00, 0x00, 0x00, 0x00, 0x00, 0x00, 0x00, 0x00, 0x00, 0x00, 0x00, 0x00, 0x00, 0x00, 0x00, 0x00
        /*0010*/ 	.byte	0xef, 0x39, 0xfa, 0xfe, 0x42, 0x2e, 0xe6, 0x3f, 0x02, 0x20, 0x2a, 0xfa, 0x0b, 0xab, 0xfc, 0x3f
        /*0020*/ 	.byte	0xf9, 0x2c, 0x92, 0x7c, 0xa7, 0x6c, 0x09, 0x40, 0xc9, 0x79, 0x44, 0x3c, 0x64, 0x26, 0x13, 0x40
        /*0030*/ 	.byte	0xca, 0x01, 0xcf, 0x3a, 0x27, 0x51, 0x1a, 0x40, 0x30, 0xcc, 0x2d, 0xf3, 0xe1, 0x0c, 0x21, 0x40
        /*0040*/ 	.byte	0x0d, 0xb7, 0xfc, 0x82, 0x8e, 0x35, 0x25, 0x40
.L_8:


//--------------------- .nv.constant2._ZN2at6native28rrelu_with_noise_cuda_kernelIN3c108BFloat16ELi4EZNS0_28_rrelu_with_noise_cuda_trainIS3_EEvRNS_6TensorERKS5_S6_RKNS2_6ScalarESB_St8optionalINS_9GeneratorEEEUlP24curandStatePhilox4_32_10E0_EEviNS_15PhiloxCudaStateEPT_PKSJ_SK_ddRKT1_ --------------------------
	.section	.nv.constant2._ZN2at6native28rrelu_with_noise_cuda_kernelIN3c108BFloat16ELi4EZNS0_28_rrelu_with_noise_cuda_trainIS3_EEvRNS_6TensorERKS5_S6_RKNS2_6ScalarESB_St8optionalINS_9GeneratorEEEUlP24curandStatePhilox4_32_10E0_EEviNS_15PhiloxCudaStateEPT_PKSJ_SK_ddRKT1_,"a",@progbits
	.sectionflags	@""
	.align	4
.nv.constant2._ZN2at6native28rrelu_with_noise_cuda_kernelIN3c108BFloat16ELi4EZNS0_28_rrelu_with_noise_cuda_trainIS3_EEvRNS_6TensorERKS5_S6_RKNS2_6ScalarESB_St8optionalINS_9GeneratorEEEUlP24curandStatePhilox4_32_10E0_EEviNS_15PhiloxCudaStateEPT_PKSJ_SK_ddRKT1_:
        /*0000*/ 	.byte	0x00, 0x00, 0x00, 0xf0, 0xff, 0xff, 0x0f, 0x38


//--------------------- .nv.constant0._ZN2at6native28rrelu_with_noise_cuda_kernelIN3c108BFloat16ELi4EZNS0_28_rrelu_with_noise_cuda_trainIS3_EEvRNS_6TensorERKS5_S6_RKNS2_6ScalarESB_St8optionalINS_9GeneratorEEEUlP24curandStatePhilox4_32_10E0_EEviNS_15PhiloxCudaStateEPT_PKSJ_SK_ddRKT1_ --------------------------
	.section	.nv.constant0._ZN2at6native28rrelu_with_noise_cuda_kernelIN3c108BFloat16ELi4EZNS0_28_rrelu_with_noise_cuda_trainIS3_EEvRNS_6TensorERKS5_S6_RKNS2_6ScalarESB_St8optionalINS_9GeneratorEEEUlP24curandStatePhilox4_32_10E0_EEviNS_15PhiloxCudaStateEPT_PKSJ_SK_ddRKT1_,"a",@progbits
	.sectionflags	@""
	.align	4
.nv.constant0._ZN2at6native28rrelu_with_noise_cuda_kernelIN3c108BFloat16ELi4EZNS0_28_rrelu_with_noise_cuda_trainIS3_EEvRNS_6TensorERKS5_S6_RKNS2_6ScalarESB_St8optionalINS_9GeneratorEEEUlP24curandStatePhilox4_32_10E0_EEviNS_15PhiloxCudaStateEPT_PKSJ_SK_ddRKT1_:
	.zero		432


//--------------------- .nv.constant2._ZN2at6native28rrelu_with_noise_cuda_kernelIN3c108BFloat16ELi2EZNS0_28_rrelu_with_noise_cuda_trainIS3_EEvRNS_6TensorERKS5_S6_RKNS2_6ScalarESB_St8optionalINS_9GeneratorEEEUlP24curandStatePhilox4_32_10E_EEviNS_15PhiloxCudaStateEPT_PKSJ_SK_ddRKT1_ --------------------------
	.section	.nv.constant2._ZN2at6native28rrelu_with_noise_cuda_kernelIN3c108BFloat16ELi2EZNS0_28_rrelu_with_noise_cuda_trainIS3_EEvRNS_6TensorERKS5_S6_RKNS2_6ScalarESB_St8optionalINS_9GeneratorEEEUlP24curandStatePhilox4_32_10E_EEviNS_15PhiloxCudaStateEPT_PKSJ_SK_ddRKT1_,"a",@progbits
	.sectionflags	@""
	.align	4
.nv.constant2._ZN2at6native28rrelu_with_noise_cuda_kernelIN3c108BFloat16ELi2EZNS0_28_rrelu_with_noise_cuda_trainIS3_EEvRNS_6TensorERKS5_S6_RKNS2_6ScalarESB_St8optionalINS_9GeneratorEEEUlP24curandStatePhilox4_32_10E_EEviNS_15PhiloxCudaStateEPT_PKSJ_SK_ddRKT1_:
        /*0000*/ 	.byte	0x00, 0x00, 0x00, 0xf0, 0xff, 0xff, 0x0f, 0x38


//--------------------- .nv.constant0._ZN2at6native28rrelu_with_noise_cuda_kernelIN3c108BFloat16ELi2EZNS0_28_rrelu_with_noise_cuda_trainIS3_EEvRNS_6TensorERKS5_S6_RKNS2_6ScalarESB_St8optionalINS_9GeneratorEEEUlP24curandStatePhilox4_32_10E_EEviNS_15PhiloxCudaStateEPT_PKSJ_SK_ddRKT1_ --------------------------
	.section	.nv.constant0._ZN2at6native28rrelu_with_noise_cuda_kernelIN3c108BFloat16ELi2EZNS0_28_rrelu_with_noise_cuda_trainIS3_EEvRNS_6TensorERKS5_S6_RKNS2_6ScalarESB_St8optionalINS_9GeneratorEEEUlP24curandStatePhilox4_32_10E_EEviNS_15PhiloxCudaStateEPT_PKSJ_SK_ddRKT1_,"a",@progbits
	.sectionflags	@""
	.align	4
.nv.constant0._ZN2at6native28rrelu_with_noise_cuda_kernelIN3c108BFloat16ELi2EZNS0_28_rrelu_with_noise_cuda_trainIS3_EEvRNS_6TensorERKS5_S6_RKNS2_6ScalarESB_St8optionalINS_9GeneratorEEEUlP24curandStatePhilox4_32_10E_EEviNS_15PhiloxCudaStateEPT_PKSJ_SK_ddRKT1_:
	.zero		432


//--------------------- .nv.constant2._ZN2at6native28rrelu_with_noise_cuda_kernelIN3c104HalfELi4EZNS0_28_rrelu_with_noise_cuda_trainIS3_EEvRNS_6TensorERKS5_S6_RKNS2_6ScalarESB_St8optionalINS_9GeneratorEEEUlP24curandStatePhilox4_32_10E0_EEviNS_15PhiloxCudaStateEPT_PKSJ_SK_ddRKT1_ --------------------------
	.section	.nv.constant2._ZN2at6native28rrelu_with_noise_cuda_kernelIN3c104HalfELi4EZNS0_28_rrelu_with_noise_cuda_trainIS3_EEvRNS_6TensorERKS5_S6_RKNS2_6ScalarESB_St8optionalINS_9GeneratorEEEUlP24curandStatePhilox4_32_10E0_EEviNS_15PhiloxCudaStateEPT_PKSJ_SK_ddRKT1_,"a",@progbits
	.sectionflags	@""
	.align	4
.nv.constant2._ZN2at6native28rrelu_with_noise_cuda_kernelIN3c104HalfELi4EZNS0_28_rrelu_with_noise_cuda_trainIS3_EEvRNS_6TensorERKS5_S6_RKNS2_6ScalarESB_St8optionalINS_9GeneratorEEEUlP24curandStatePhilox4_32_10E0_EEviNS_15PhiloxCudaStateEPT_PKSJ_SK_ddRKT1_:
        /*0000*/ 	.byte	0x00, 0x00, 0x00, 0xf0, 0xff, 0xff, 0x0f, 0x38


//--------------------- .nv.constant0._ZN2at6native28rrelu_with_noise_cuda_kernelIN3c104HalfELi4EZNS0_28_rrelu_with_noise_cuda_trainIS3_EEvRNS_6TensorERKS5_S6_RKNS2_6ScalarESB_St8optionalINS_9GeneratorEEEUlP24curandStatePhilox4_32_10E0_EEviNS_15PhiloxCudaStateEPT_PKSJ_SK_ddRKT1_ --------------------------
	.section	.nv.constant0._ZN2at6native28rrelu_with_noise_cuda_kernelIN3c104HalfELi4EZNS0_28_rrelu_with_noise_cuda_trainIS3_EEvRNS_6TensorERKS5_S6_RKNS2_6ScalarESB_St8optionalINS_9GeneratorEEEUlP24curandStatePhilox4_32_10E0_EEviNS_15PhiloxCudaStateEPT_PKSJ_SK_ddRKT1_,"a",@progbits
	.sectionflags	@""
	.align	4
.nv.constant0._ZN2at6native28rrelu_with_noise_cuda_kernelIN3c104HalfELi4EZNS0_28_rrelu_with_noise_cuda_trainIS3_EEvRNS_6TensorERKS5_S6_RKNS2_6ScalarESB_St8optionalINS_9GeneratorEEEUlP24curandStatePhilox4_32_10E0_EEviNS_15PhiloxCudaStateEPT_PKSJ_SK_ddRKT1_:
	.zero		432


//--------------------- .nv.constant2._ZN2at6native28rrelu_with_noise_cuda_kernelIN3c104HalfELi2EZNS0_28_rrelu_with_noise_cuda_trainIS3_EEvRNS_6TensorERKS5_S6_RKNS2_6ScalarESB_St8optionalINS_9GeneratorEEEUlP24curandStatePhilox4_32_10E_EEviNS_15PhiloxCudaStateEPT_PKSJ_SK_ddRKT1_ --------------------------
	.section	.nv.constant2._ZN2at6native28rrelu_with_noise_cuda_kernelIN3c104HalfELi2EZNS0_28_rrelu_with_noise_cuda_trainIS3_EEvRNS_6TensorERKS5_S6_RKNS2_6ScalarESB_St8optionalINS_9GeneratorEEEUlP24curandStatePhilox4_32_10E_EEviNS_15PhiloxCudaStateEPT_PKSJ_SK_ddRKT1_,"a",@progbits
	.sectionflags	@""
	.align	4
.nv.constant2._ZN2at6native28rrelu_with_noise_cuda_kernelIN3c104HalfELi2EZNS0_28_rrelu_with_noise_cuda_trainIS3_EEvRNS_6TensorERKS5_S6_RKNS2_6ScalarESB_St8optionalINS_9GeneratorEEEUlP24curandStatePhilox4_32_10E_EEviNS_15PhiloxCudaStateEPT_PKSJ_SK_ddRKT1_:
        /*0000*/ 	.byte	0x00, 0x00, 0x00, 0xf0, 0xff, 0xff, 0x0f, 0x38


//--------------------- .nv.constant0._ZN2at6native28rrelu_with_noise_cuda_kernelIN3c104HalfELi2EZNS0_28_rrelu_with_noise_cuda_trainIS3_EEvRNS_6TensorERKS5_S6_RKNS2_6ScalarESB_St8optionalINS_9GeneratorEEEUlP24curandStatePhilox4_32_10E_EEviNS_15PhiloxCudaStateEPT_PKSJ_SK_ddRKT1_ --------------------------
	.section	.nv.constant0._ZN2at6native28rrelu_with_noise_cuda_kernelIN3c104HalfELi2EZNS0_28_rrelu_with_noise_cuda_trainIS3_EEvRNS_6TensorERKS5_S6_RKNS2_6ScalarESB_St8optionalINS_9GeneratorEEEUlP24curandStatePhilox4_32_10E_EEviNS_15PhiloxCudaStateEPT_PKSJ_SK_ddRKT1_,"a",@progbits
	.sectionflags	@""
	.align	4
.nv.constant0._ZN2at6native28rrelu_with_noise_cuda_kernelIN3c104HalfELi2EZNS0_28_rrelu_with_noise_cuda_trainIS3_EEvRNS_6TensorERKS5_S6_RKNS2_6ScalarESB_St8optionalINS_9GeneratorEEEUlP24curandStatePhilox4_32_10E_EEviNS_15PhiloxCudaStateEPT_PKSJ_SK_ddRKT1_:
	.zero		432


//--------------------- .nv.constant2._ZN2at6native28rrelu_with_noise_cuda_kernelIfLi4EZNS0_28_rrelu_with_noise_cuda_trainIfEEvRNS_6TensorERKS3_S4_RKN3c106ScalarESA_St8optionalINS_9GeneratorEEEUlP24curandStatePhilox4_32_10E0_EEviNS_15PhiloxCudaStateEPT_PKSI_SJ_ddRKT1_ --------------------------
	.section	.nv.constant2._ZN2at6native28rrelu_with_noise_cuda_kernelIfLi4EZNS0_28_rrelu_with_noise_cuda_trainIfEEvRNS_6TensorERKS3_S4_RKN3c106ScalarESA_St8optionalINS_9GeneratorEEEUlP24curandStatePhilox4_32_10E0_EEviNS_15PhiloxCudaStateEPT_PKSI_SJ_ddRKT1_,"a",@progbits
	.sectionflags	@""
	.align	4
.nv.constant2._ZN2at6native28rrelu_with_noise_cuda_kernelIfLi4EZNS0_28_rrelu_with_noise_cuda_trainIfEEvRNS_6TensorERKS3_S4_RKN3c106ScalarESA_St8optionalINS_9GeneratorEEEUlP24curandStatePhilox4_32_10E0_EEviNS_15PhiloxCudaStateEPT_PKSI_SJ_ddRKT1_:
        /*0000*/ 	.byte	0x00, 0x00, 0x00, 0xf0, 0xff, 0xff, 0x0f, 0x38


//--------------------- .nv.constant0._ZN2at6native28rrelu_with_noise_cuda_kernelIfLi4EZNS0_28_rrelu_with_noise_cuda_trainIfEEvRNS_6TensorERKS3_S4_RKN3c106ScalarESA_St8optionalINS_9GeneratorEEEUlP24curandStatePhilox4_32_10E0_EEviNS_15PhiloxCudaStateEPT_PKSI_SJ_ddRKT1_ --------------------------
	.section	.nv.constant0._ZN2at6native28rrelu_with_noise_cuda_kernelIfLi4EZNS0_28_rrelu_with_noise_cuda_trainIfEEvRNS_6TensorERKS3_S4_RKN3c106ScalarESA_St8optionalINS_9GeneratorEEEUlP24curandStatePhilox4_32_10E0_EEviNS_15PhiloxCudaStateEPT_PKSI_SJ_ddRKT1_,"a",@progbits
	.sectionflags	@""
	.align	4
.nv.constant0._ZN2at6native28rrelu_with_noise_cuda_kernelIfLi4EZNS0_28_rrelu_with_noise_cuda_trainIfEEvRNS_6TensorERKS3_S4_RKN3c106ScalarESA_St8optionalINS_9GeneratorEEEUlP24curandStatePhilox4_32_10E0_EEviNS_15PhiloxCudaStateEPT_PKSI_SJ_ddRKT1_:
	.zero		432


//--------------------- .nv.constant2._ZN2at6native28rrelu_with_noise_cuda_kernelIfLi2EZNS0_28_rrelu_with_noise_cuda_trainIfEEvRNS_6TensorERKS3_S4_RKN3c106ScalarESA_St8optionalINS_9GeneratorEEEUlP24curandStatePhilox4_32_10E_EEviNS_15PhiloxCudaStateEPT_PKSI_SJ_ddRKT1_ --------------------------
	.section	.nv.constant2._ZN2at6native28rrelu_with_noise_cuda_kernelIfLi2EZNS0_28_rrelu_with_noise_cuda_trainIfEEvRNS_6TensorERKS3_S4_RKN3c106ScalarESA_St8optionalINS_9GeneratorEEEUlP24curandStatePhilox4_32_10E_EEviNS_15PhiloxCudaStateEPT_PKSI_SJ_ddRKT1_,"a",@progbits
	.sectionflags	@""
	.align	4
.nv.constant2._ZN2at6native28rrelu_with_noise_cuda_kernelIfLi2EZNS0_28_rrelu_with_noise_cuda_trainIfEEvRNS_6TensorERKS3_S4_RKN3c106ScalarESA_St8optionalINS_9GeneratorEEEUlP24curandStatePhilox4_32_10E_EEviNS_15PhiloxCudaStateEPT_PKSI_SJ_ddRKT1_:
        /*0000*/ 	.byte	0x00, 0x00, 0x00, 0xf0, 0xff, 0xff, 0x0f, 0x38


//--------------------- .nv.constant0._ZN2at6native28rrelu_with_noise_cuda_kernelIfLi2EZNS0_28_rrelu_with_noise_cuda_trainIfEEvRNS_6TensorERKS3_S4_RKN3c106ScalarESA_St8optionalINS_9GeneratorEEEUlP24curandStatePhilox4_32_10E_EEviNS_15PhiloxCudaStateEPT_PKSI_SJ_ddRKT1_ --------------------------
	.section	.nv.constant0._ZN2at6native28rrelu_with_noise_cuda_kernelIfLi2EZNS0_28_rrelu_with_noise_cuda_trainIfEEvRNS_6TensorERKS3_S4_RKN3c106ScalarESA_St8optionalINS_9GeneratorEEEUlP24curandStatePhilox4_32_10E_EEviNS_15PhiloxCudaStateEPT_PKSI_SJ_ddRKT1_,"a",@progbits
	.sectionflags	@""
	.align	4
.nv.constant0._ZN2at6native28rrelu_with_noise_cuda_kernelIfLi2EZNS0_28_rrelu_with_noise_cuda_trainIfEEvRNS_6TensorERKS3_S4_RKN3c106ScalarESA_St8optionalINS_9GeneratorEEEUlP24curandStatePhilox4_32_10E_EEviNS_15PhiloxCudaStateEPT_PKSI_SJ_ddRKT1_:
	.zero		432


//--------------------- .nv.constant0._ZN2at6native28rrelu_with_noise_cuda_kernelIdLi4EZNS0_28_rrelu_with_noise_cuda_trainIdEEvRNS_6TensorERKS3_S4_RKN3c106ScalarESA_St8optionalINS_9GeneratorEEEUlP24curandStatePhilox4_32_10E0_EEviNS_15PhiloxCudaStateEPT_PKSI_SJ_ddRKT1_ --------------------------
	.section	.nv.constant0._ZN2at6native28rrelu_with_noise_cuda_kernelIdLi4EZNS0_28_rrelu_with_noise_cuda_trainIdEEvRNS_6TensorERKS3_S4_RKN3c106ScalarESA_St8optionalINS_9GeneratorEEEUlP24curandStatePhilox4_32_10E0_EEviNS_15PhiloxCudaStateEPT_PKSI_SJ_ddRKT1_,"a",@progbits
	.sectionflags	@""
	.align	4
.nv.constant0._ZN2at6native28rrelu_with_noise_cuda_kernelIdLi4EZNS0_28_rrelu_with_noise_cuda_trainIdEEvRNS_6TensorERKS3_S4_RKN3c106ScalarESA_St8optionalINS_9GeneratorEEEUlP24curandStatePhilox4_32_10E0_EEviNS_15PhiloxCudaStateEPT_PKSI_SJ_ddRKT1_:
	.zero		432


//--------------------- .nv.constant0._ZN2at6native28rrelu_with_noise_cuda_kernelIdLi2EZNS0_28_rrelu_with_noise_cuda_trainIdEEvRNS_6TensorERKS3_S4_RKN3c106ScalarESA_St8optionalINS_9GeneratorEEEUlP24curandStatePhilox4_32_10E_EEviNS_15PhiloxCudaStateEPT_PKSI_SJ_ddRKT1_ --------------------------
	.section	.nv.constant0._ZN2at6native28rrelu_with_noise_cuda_kernelIdLi2EZNS0_28_rrelu_with_noise_cuda_trainIdEEvRNS_6TensorERKS3_S4_RKN3c106ScalarESA_St8optionalINS_9GeneratorEEEUlP24curandStatePhilox4_32_10E_EEviNS_15PhiloxCudaStateEPT_PKSI_SJ_ddRKT1_,"a",@progbits
	.sectionflags	@""
	.align	4
.nv.constant0._ZN2at6native28rrelu_with_noise_cuda_kernelIdLi2EZNS0_28_rrelu_with_noise_cuda_trainIdEEvRNS_6TensorERKS3_S4_RKN3c106ScalarESA_St8optionalINS_9GeneratorEEEUlP24curandStatePhilox4_32_10E_EEviNS_15PhiloxCudaStateEPT_PKSI_SJ_ddRKT1_:
	.zero		432


//--------------------- .text._ZN2at6native28rrelu_with_noise_cuda_kernelIN3c108BFloat16ELi4EZNS0_28_rrelu_with_noise_cuda_trainIS3_EEvRNS_6TensorERKS5_S6_RKNS2_6ScalarESB_St8optionalINS_9GeneratorEEEUlP24curandStatePhilox4_32_10E0_EEviNS_15PhiloxCudaStateEPT_PKSJ_SK_ddRKT1_ --------------------------
	.section	.text._ZN2at6native28rrelu_with_noise_cuda_kernelIN3c108BFloat16ELi4EZNS0_28_rrelu_with_noise_cuda_trainIS3_EEvRNS_6TensorERKS5_S6_RKNS2_6ScalarESB_St8optionalINS_9GeneratorEEEUlP24curandStatePhilox4_32_10E0_EEviNS_15PhiloxCudaStateEPT_PKSJ_SK_ddRKT1_,"ax",@progbits
	.sectioninfo	@"SHI_REGISTERS=53"
	.align	128
        .global         _ZN2at6native28rrelu_with_noise_cuda_kernelIN3c108BFloat16ELi4EZNS0_28_rrelu_with_noise_cuda_trainIS3_EEvRNS_6TensorERKS5_S6_RKNS2_6ScalarESB_St8optionalINS_9GeneratorEEEUlP24curandStatePhilox4_32_10E0_EEviNS_15PhiloxCudaStateEPT_PKSJ_SK_ddRKT1_
        .type           _ZN2at6native28rrelu_with_noise_cuda_kernelIN3c108BFloat16ELi4EZNS0_28_rrelu_with_noise_cuda_trainIS3_EEvRNS_6TensorERKS5_S6_RKNS2_6ScalarESB_St8optionalINS_9GeneratorEEEUlP24curandStatePhilox4_32_10E0_EEviNS_15PhiloxCudaStateEPT_PKSJ_SK_ddRKT1_,@function
        .size           _ZN2at6native28rrelu_with_noise_cuda_kernelIN3c108BFloat16ELi4EZNS0_28_rrelu_with_noise_cuda_trainIS3_EEvRNS_6TensorERKS5_S6_RKNS2_6ScalarESB_St8optionalINS_9GeneratorEEEUlP24curandStatePhilox4_32_10E0_EEviNS_15PhiloxCudaStateEPT_PKSJ_SK_ddRKT1_,(.L_x_90 - _ZN2at6native28rrelu_with_noise_cuda_kernelIN3c108BFloat16ELi4EZNS0_28_rrelu_with_noise_cuda_trainIS3_EEvRNS_6TensorERKS5_S6_RKNS2_6ScalarESB_St8optionalINS_9GeneratorEEEUlP24curandStatePhilox4_32_10E0_EEviNS_15PhiloxCudaStateEPT_PKSJ_SK_ddRKT1_)
        .other          _ZN2at6native28rrelu_with_noise_cuda_kernelIN3c108BFloat16ELi4EZNS0_28_rrelu_with_noise_cuda_trainIS3_EEvRNS_6TensorERKS5_S6_RKNS2_6ScalarESB_St8optionalINS_9GeneratorEEEUlP24curandStatePhilox4_32_10E0_EEviNS_15PhiloxCudaStateEPT_PKSJ_SK_ddRKT1_,@"STO_CUDA_ENTRY STV_DEFAULT"
_ZN2at6native28rrelu_with_noise_cuda_kernelIN3c108BFloat16ELi4EZNS0_28_rrelu_with_noise_cuda_trainIS3_EEvRNS_6TensorERKS5_S6_RKNS2_6ScalarESB_St8optionalINS_9GeneratorEEEUlP24curandStatePhilox4_32_10E0_EEviNS_15PhiloxCudaStateEPT_PKSJ_SK_ddRKT1_:
.text._ZN2at6native28rrelu_with_noise_cuda_kernelIN3c108BFloat16ELi4EZNS0_28_rrelu_with_noise_cuda_trainIS3_EEvRNS_6TensorERKS5_S6_RKNS2_6ScalarESB_St8optionalINS_9GeneratorEEEUlP24curandStatePhilox4_32_10E0_EEviNS_15PhiloxCudaStateEPT_PKSJ_SK_ddRKT1_:
[----:B------:R-:W-:Y:S02]  /*0000*/  IMAD.MOV.U32 R1, RZ, RZ, c[0x0][0x28] ;  /* 0x00000a00ff017624 */ /* 0x000fe400078e00ff */
[----:B------:R-:W-:Y:S01]  /*0010*/  ULDC.U8 UR4, c[0x0][0x17c] ;  /* 0x00005f0000047ab9 */ /* 0x000fe20000000000 */
[----:B------:R-:W-:Y:S01]  /*0020*/  IMAD.MOV.U32 R28, RZ, RZ, c[0x0][0x170] ;  /* 0x00005c00ff1c7624 */ /* 0x000fe200078e00ff */
[----:B------:R-:W-:Y:S01]  /*0030*/  ISETP.NE.AND P0, PT, RZ, UR4, PT ;  /* 0x00000004ff007c0c */ /* 0x000fe2000bf05270 */
[----:B------:R-:W-:Y:S01]  /*0040*/  IMAD.MOV.U32 R29, RZ, RZ, c[0x0][0x174] ;  /* 0x00005d00ff1d7624 */ /* 0x000fe200078e00ff */
[----:B------:R-:W-:-:S11]  /*0050*/  ULDC.64 UR4, c[0x0][0x118] ;  /* 0x0000460000047ab9 */ /* 0x000fd60000000a00 */
[----:B------:R-:W2:Y:S01]  /*0060*/  @P0 LDG.E.64 R6, [R28.64] ;  /* 0x000000041c060981 */ /* 0x000ea2000c1e1b00 */
[----:B------:R-:W-:Y:S02]  /*0070*/  IMAD.MOV.U32 R24, RZ, RZ, c[0x0][0x168] ;  /* 0x00005a00ff187624 */ /* 0x000fe400078e00ff */
[----:B------:R-:W-:-:S06]  /*0080*/  IMAD.MOV.U32 R25, RZ, RZ, c[0x0][0x16c] ;  /* 0x00005b00ff197624 */ /* 0x000fcc00078e00ff */
[----:B------:R-:W3:Y:S01]  /*0090*/  @P0 LDG.E.64 R24, [R24.64] ;  /* 0x0000000418180981 */ /* 0x000ee2000c1e1b00 */
[----:B------:R-:W-:Y:S02]  /*00a0*/  IMAD.MOV.U32 R32, RZ, RZ, c[0x0][0x0] ;  /* 0x00000000ff207624 */ /* 0x000fe400078e00ff */
[----:B------:R-:W-:Y:S01]  /*00b0*/  IMAD.MOV.U32 R19, RZ, RZ, c[0x0][0x160] ;  /* 0x00005800ff137624 */ /* 0x000fe200078e00ff */
[----:B------:R-:W0:Y:S01]  /*00c0*/  S2R R46, SR_CTAID.X ;  /* 0x00000000002e7919 */ /* 0x000e220000002500 */
[----:B------:R-:W-:-:S03]  /*00d0*/  IMAD R32, R32, c[0x0][0xc], RZ ;  /* 0x0000030020207a24 */ /* 0x000fc600078e02ff */
[----:B------:R-:W0:Y:S01]  /*00e0*/  S2R R5, SR_TID.X ;  /* 0x0000000000057919 */ /* 0x000e220000002100 */
[----:B------:R-:W-:Y:S01]  /*00f0*/  IMAD.SHL.U32 R32, R32, 0x4, RZ ;  /* 0x0000000420207824 */ /* 0x000fe200078e00ff */
[----:B------:R-:W-:-:S04]  /*0100*/  IADD3 R19, R19, -0x1, RZ ;  /* 0xffffffff13137810 */ /* 0x000fc80007ffe0ff */
[----:B------:R-:W-:-:S04]  /*0110*/  IABS R9, R32 ;  /* 0x0000002000097213 */ /* 0x000fc80000000000 */
[----:B------:R-:W1:Y:S01]  /*0120*/  I2F.RP R0, R9 ;  /* 0x0000000900007306 */ /* 0x000e620000209400 */
[----:B0-----:R-:W-:-:S07]  /*0130*/  IMAD R46, R46, c[0x0][0x0], R5 ;  /* 0x000000002e2e7a24 */ /* 0x001fce00078e0205 */
[----:B-1----:R-:W0:Y:S01]  /*0140*/  MUFU.RCP R0, R0 ;  /* 0x0000000000007308 */ /* 0x002e220000001000 */
[----:B------:R-:W-:Y:S01]  /*0150*/  IMAD.WIDE.U32 R4, R46, -0x326172a9, RZ ;  /* 0xcd9e8d572e047825 */ /* 0x000fe200078e00ff */
[----:B------:R-:W-:Y:S02]  /*0160*/  SHF.R.S32.HI R31, RZ, 0x1f, R46 ;  /* 0x0000001fff1f7819 */ /* 0x000fe4000001142e */
[----:B0-----:R-:W-:-:S04]  /*0170*/  IADD3 R2, R0, 0xffffffe, RZ ;  /* 0x0ffffffe00027810 */ /* 0x001fc80007ffe0ff */
[----:B------:R0:W1:Y:S02]  /*0180*/  F2I.FTZ.U32.TRUNC.NTZ R3, R2 ;  /* 0x0000000200037305 */ /* 0x000064000021f000 */
[----:B0-----:R-:W-:Y:S01]  /*0190*/  IMAD.MOV.U32 R2, RZ, RZ, RZ ;  /* 0x000000ffff027224 */ /* 0x001fe200078e00ff */
[----:B--2---:R-:W-:Y:S01]  /*01a0*/  @P0 IADD3 R28, P1, R6, c[0x0][0x178], RZ ;  /* 0x00005e00061c0a10 */ /* 0x004fe20007f3e0ff */
[----:B-1----:R-:W-:-:S03]  /*01b0*/  IMAD.MOV R6, RZ, RZ, -R3 ;  /* 0x000000ffff067224 */ /* 0x002fc600078e0a03 */
[----:B------:R-:W-:Y:S01]  /*01c0*/  @P0 IADD3.X R29, RZ, R7, RZ, P1, !PT ;  /* 0x00000007ff1d0210 */ /* 0x000fe20000ffe4ff */
[----:B------:R-:W-:-:S03]  /*01d0*/  IMAD R7, R6, R9, RZ ;  /* 0x0000000906077224 */ /* 0x000fc600078e02ff */
[----:B------:R-:W-:Y:S01]  /*01e0*/  SHF.R.U64 R30, R28, 0x2, R29 ;  /* 0x000000021c1e7819 */ /* 0x000fe2000000121d */
[----:B------:R-:W-:Y:S01]  /*01f0*/  IMAD.HI.U32 R20, R3, R7, R2 ;  /* 0x0000000703147227 */ /* 0x000fe200078e0002 */
[----:B------:R-:W-:Y:S02]  /*0200*/  SHF.R.U32.HI R29, RZ, 0x2, R29 ;  /* 0x00000002ff1d7819 */ /* 0x000fe4000001161d */
[----:B------:R-:W-:Y:S01]  /*0210*/  IABS R3, R32 ;  /* 0x0000002000037213 */ /* 0x000fe20000000000 */
[----:B------:R-:W-:Y:S01]  /*0220*/  IMAD.WIDE.U32 R12, R30, -0x2daee0ad, RZ ;  /* 0xd2511f531e0c7825 */ /* 0x000fe200078e00ff */
[----:B---3--:R-:W-:Y:S02]  /*0230*/  LOP3.LUT R6, R5, R29, R24, 0x96, !PT ;  /* 0x0000001d05067212 */ /* 0x008fe400078e9618 */
[C---:B------:R-:W-:Y:S01]  /*0240*/  IADD3 R0, R25.reuse, -0x4498517b, RZ ;  /* 0xbb67ae8519007810 */ /* 0x040fe20007ffe0ff */
[----:B------:R-:W-:Y:S01]  /*0250*/  IMAD.MOV R22, RZ, RZ, -R3 ;  /* 0x000000ffff167224 */ /* 0x000fe200078e0a03 */
[----:B------:R-:W-:Y:S01]  /*0260*/  LOP3.LUT R10, R25, R13, R31, 0x96, !PT ;  /* 0x0000000d190a7212 */ /* 0x000fe200078e961f */
[----:B------:R-:W-:Y:S01]  /*0270*/  IMAD.WIDE.U32 R6, R6, -0x2daee0ad, RZ ;  /* 0xd2511f5306067825 */ /* 0x000fe200078e00ff */
[----:B------:R-:W-:-:S02]  /*0280*/  IABS R5, R19 ;  /* 0x0000001300057213 */ /* 0x000fc40000000000 */
[----:B------:R-:W-:Y:S01]  /*0290*/  IADD3 R2, R24, -0x61c88647, RZ ;  /* 0x9e3779b918027810 */ /* 0x000fe20007ffe0ff */
[----:B------:R-:W-:Y:S01]  /*02a0*/  IMAD.WIDE.U32 R10, R10, -0x326172a9, RZ ;  /* 0xcd9e8d570a0a7825 */ /* 0x000fe200078e00ff */
[----:B------:R-:W-:Y:S02]  /*02b0*/  LOP3.LUT R12, R7, R12, R0, 0x96, !PT ;  /* 0x0000000c070c7212 */ /* 0x000fe400078e9600 */
[----:B------:R-:W-:Y:S01]  /*02c0*/  IADD3 R3, R24, 0x3c6ef372, RZ ;  /* 0x3c6ef37218037810 */ /* 0x000fe20007ffe0ff */
[----:B------:R-:W-:Y:S01]  /*02d0*/  IMAD.HI.U32 R20, R20, R5, RZ ;  /* 0x0000000514147227 */ /* 0x000fe200078e00ff */
[----:B------:R-:W-:Y:S02]  /*02e0*/  LOP3.LUT R14, R11, R2, R4, 0x96, !PT ;  /* 0x000000020b0e7212 */ /* 0x000fe400078e9604 */
[----:B------:R-:W-:Y:S01]  /*02f0*/  IADD3 R4, R25, 0x76cf5d0a, RZ ;  /* 0x76cf5d0a19047810 */ /* 0x000fe20007ffe0ff */
[----:B------:R-:W-:Y:S01]  /*0300*/  IMAD.WIDE.U32 R12, R12, -0x326172a9, RZ ;  /* 0xcd9e8d570c0c7825 */ /* 0x000fe200078e00ff */
[----:B------:R-:W-:-:S02]  /*0310*/  IADD3 R7, R24, 0x78dde6e4, RZ ;  /* 0x78dde6e418077810 */ /* 0x000fc40007ffe0ff */
[----:B------:R-:W-:Y:S01]  /*0320*/  IADD3 R8, R25, -0x126145ec, RZ ;  /* 0xed9eba1419087810 */ /* 0x000fe20007ffe0ff */
[----:B------:R-:W-:Y:S01]  /*0330*/  IMAD R22, R20, R22, R5 ;  /* 0x0000001614167224 */ /* 0x000fe200078e0205 */
[----:B------:R-:W-:Y:S01]  /*0340*/  LOP3.LUT R10, R13, R10, R3, 0x96, !PT ;  /* 0x0000000a0d0a7212 */ /* 0x000fe200078e9603 */
[----:B------:R-:W-:Y:S01]  /*0350*/  IMAD.WIDE.U32 R14, R14, -0x2daee0ad, RZ ;  /* 0xd2511f530e0e7825 */ /* 0x000fe200078e00ff */
[----:B------:R-:W-:Y:S02]  /*0360*/  IADD3 R5, R25, 0x32370b8f, RZ ;  /* 0x32370b8f19057810 */ /* 0x000fe40007ffe0ff */
[----:B------:R-:W-:Y:S01]  /*0370*/  ISETP.GT.U32.AND P1, PT, R9, R22, PT ;  /* 0x000000160900720c */ /* 0x000fe20003f24070 */
[----:B------:R-:W-:Y:S01]  /*0380*/  IMAD.WIDE.U32 R10, R10, -0x2daee0ad, RZ ;  /* 0xd2511f530a0a7825 */ /* 0x000fe200078e00ff */
[----:B------:R-:W-:Y:S02]  /*0390*/  LOP3.LUT R16, R15, R6, R4, 0x96, !PT ;  /* 0x000000060f107212 */ /* 0x000fe400078e9604 */
[----:B------:R-:W-:-:S02]  /*03a0*/  IADD3 R6, R24, -0x255992d5, RZ ;  /* 0xdaa66d2b18067810 */ /* 0x000fc40007ffe0ff */
[----:B------:R-:W-:Y:S01]  /*03b0*/  LOP3.LUT R13, R11, R14, R5, 0x96, !PT ;  /* 0x0000000e0b0d7212 */ /* 0x000fe200078e9605 */
[----:B------:R-:W-:Y:S01]  /*03c0*/  IMAD.WIDE.U32 R16, R16, -0x326172a9, RZ ;  /* 0xcd9e8d5710107825 */ /* 0x000fe200078e00ff */
[----:B------:R-:W-:-:S04]  /*03d0*/  LOP3.LUT R11, R19, R32, RZ, 0x3c, !PT ;  /* 0x00000020130b7212 */ /* 0x000fc800078e3cff */
[----:B------:R-:W-:Y:S01]  /*03e0*/  LOP3.LUT R14, R17, R12, R6, 0x96, !PT ;  /* 0x0000000c110e7212 */ /* 0x000fe200078e9606 */
[----:B------:R-:W-:Y:S01]  /*03f0*/  @!P1 IMAD.IADD R22, R22, 0x1, -R9 ;  /* 0x0000000116169824 */ /* 0x000fe200078e0a09 */
[----:B------:R-:W-:Y:S01]  /*0400*/  @!P1 IADD3 R20, R20, 0x1, RZ ;  /* 0x0000000114149810 */ /* 0x000fe20007ffe0ff */
[----:B------:R-:W-:Y:S01]  /*0410*/  IMAD.WIDE.U32 R12, R13, -0x326172a9, RZ ;  /* 0xcd9e8d570d0c7825 */ /* 0x000fe200078e00ff */
[----:B------:R-:W-:Y:S02]  /*0420*/  ISETP.GE.AND P2, PT, R11, RZ, PT ;  /* 0x000000ff0b00720c */ /* 0x000fe40003f46270 */
[----:B------:R-:W-:Y:S01]  /*0430*/  ISETP.GE.U32.AND P0, PT, R22, R9, PT ;  /* 0x000000091600720c */ /* 0x000fe20003f06070 */
[----:B------:R-:W-:Y:S01]  /*0440*/  IMAD.WIDE.U32 R14, R14, -0x2daee0ad, RZ ;  /* 0xd2511f530e0e7825 */ /* 0x000fe200078e00ff */
[----:B------:R-:W-:Y:S02]  /*0450*/  LOP3.LUT R18, R13, R16, R7, 0x96, !PT ;  /* 0x000000100d127212 */ /* 0x000fe400078e9607 */
[----:B------:R-:W-:-:S02]  /*0460*/  IADD3 R9, R25, -0x56f99767, RZ ;  /* 0xa906689919097810 */ /* 0x000fc40007ffe0ff */
[----:B------:R-:W-:Y:S01]  /*0470*/  LOP3.LUT R26, R15, R10, R8, 0x96, !PT ;  /* 0x0000000a0f1a7212 */ /* 0x000fe200078e9608 */
[----:B------:R-:W-:Y:S01]  /*0480*/  IMAD.WIDE.U32 R18, R18, -0x2daee0ad, RZ ;  /* 0xd2511f5312127825 */ /* 0x000fe200078e00ff */
[----:B------:R-:W-:Y:S02]  /*0490*/  IADD3 R10, R24, 0x1715609d, RZ ;  /* 0x1715609d180a7810 */ /* 0x000fe40007ffe0ff */
[----:B------:R-:W-:Y:S01]  /*04a0*/  ISETP.NE.AND P1, PT, R32, RZ, PT ;  /* 0x000000ff2000720c */ /* 0x000fe20003f25270 */
[----:B------:R-:W-:Y:S01]  /*04b0*/  IMAD.WIDE.U32 R26, R26, -0x326172a9, RZ ;  /* 0xcd9e8d571a1a7825 */ /* 0x000fe200078e00ff */
[----:B------:R-:W-:Y:S02]  /*04c0*/  LOP3.LUT R16, R19, R14, R9, 0x96, !PT ;  /* 0x0000000e13107212 */ /* 0x000fe400078e9609 */
[----:B------:R-:W-:Y:S02]  /*04d0*/  @P0 IADD3 R20, R20, 0x1, RZ ;  /* 0x0000000114140810 */ /* 0x000fe40007ffe0ff */
[----:B------:R-:W-:Y:S01]  /*04e0*/  LOP3.LUT R22, R27, R12, R10, 0x96, !PT ;  /* 0x0000000c1b167212 */ /* 0x000fe200078e960a */
[----:B------:R-:W-:Y:S01]  /*04f0*/  IMAD.WIDE.U32 R16, R16, -0x326172a9, RZ ;  /* 0xcd9e8d5710107825 */ /* 0x000fe200078e00ff */
[----:B------:R-:W-:-:S02]  /*0500*/  IADD3 R11, R24, -0x4ab325aa, RZ ;  /* 0xb54cda56180b7810 */ /* 0x000fc40007ffe0ff */
[----:B------:R-:W-:Y:S01]  /*0510*/  IADD3 R12, R25, 0x646e171e, RZ ;  /* 0x646e171e190c7810 */ /* 0x000fe20007ffe0ff */
[----:B------:R-:W-:Y:S01]  /*0520*/  IMAD.WIDE.U32 R22, R22, -0x2daee0ad, RZ ;  /* 0xd2511f5316167825 */ /* 0x000fe200078e00ff */
[----:B------:R-:W-:Y:S02]  /*0530*/  LOP3.LUT R19, R17, R26, R11, 0x96, !PT ;  /* 0x0000001a11137212 */ /* 0x000fe400078e960b */
[----:B------:R-:W-:Y:S01]  /*0540*/  IADD3 R13, R25, 0x1fd5c5a3, RZ ;  /* 0x1fd5c5a3190d7810 */ /* 0x000fe20007ffe0ff */
[----:B------:R-:W-:Y:S01]  /*0550*/  IMAD.MOV.U32 R15, RZ, RZ, R20 ;  /* 0x000000ffff0f7224 */ /* 0x000fe200078e0014 */
[----:B------:R-:W-:Y:S01]  /*0560*/  LOP3.LUT R20, R23, R18, R12, 0x96, !PT ;  /* 0x0000001217147212 */ /* 0x000fe200078e960c */
[----:B------:R-:W-:Y:S01]  /*0570*/  IMAD.WIDE.U32 R18, R19, -0x2daee0ad, RZ ;  /* 0xd2511f5313127825 */ /* 0x000fe200078e00ff */
[----:B------:R-:W-:Y:S02]  /*0580*/  IADD3 R14, R24, 0x5384540f, RZ ;  /* 0x5384540f180e7810 */ /* 0x000fe40007ffe0ff */
[----:B------:R-:W-:Y:S01]  /*0590*/  @!P2 IADD3 R15, -R15, RZ, RZ ;  /* 0x000000ff0f0fa210 */ /* 0x000fe20007ffe1ff */
[----:B------:R-:W-:Y:S01]  /*05a0*/  IMAD.WIDE.U32 R20, R20, -0x326172a9, RZ ;  /* 0xcd9e8d5714147825 */ /* 0x000fe200078e00ff */
[----:B------:R-:W-:-:S02]  /*05b0*/  @!P1 LOP3.LUT R15, RZ, R32, RZ, 0x33, !PT ;  /* 0x00000020ff0f9212 */ /* 0x000fc400078e33ff */
[----:B------:R-:W-:Y:S02]  /*05c0*/  LOP3.LUT R22, R19, R22, R13, 0x96, !PT ;  /* 0x0000001613167212 */ /* 0x000fe400078e960d */
[----:B------:R-:W-:Y:S02]  /*05d0*/  IADD3 R17, R15, 0x1, RZ ;  /* 0x000000010f117810 */ /* 0x000fe40007ffe0ff */
[----:B------:R-:W-:Y:S01]  /*05e0*/  LOP3.LUT R26, R21, R16, R14, 0x96, !PT ;  /* 0x00000010151a7212 */ /* 0x000fe200078e960e */
[----:B------:R-:W-:Y:S01]  /*05f0*/  IMAD.WIDE.U32 R22, R22, -0x326172a9, RZ ;  /* 0xcd9e8d5716167825 */ /* 0x000fe200078e00ff */
[----:B------:R-:W-:Y:S02]  /*0600*/  IADD3 R15, R24, -0xe443238, RZ ;  /* 0xf1bbcdc8180f7810 */ /* 0x000fe40007ffe0ff */
[----:B------:R-:W-:Y:S01]  /*0610*/  IADD3 R16, R25, -0x24c28bd8, RZ ;  /* 0xdb3d742819107810 */ /* 0x000fe20007ffe0ff */
[----:B------:R-:W-:Y:S01]  /*0620*/  IMAD R17, R32, R17, RZ ;  /* 0x0000001120117224 */ /* 0x000fe200078e02ff */
[----:B------:R-:W-:Y:S01]  /*0630*/  LOP3.LUT R23, R23, R20, R15, 0x96, !PT ;  /* 0x0000001417177212 */ /* 0x000fe200078e960f */
[----:B------:R-:W-:Y:S01]  /*0640*/  IMAD.WIDE.U32 R26, R26, -0x2daee0ad, RZ ;  /* 0xd2511f531a1a7825 */ /* 0x000fe200078e00ff */
[----:B------:R-:W-:-:S02]  /*0650*/  IADD3 R19, R24, -0x700cb87f, RZ ;  /* 0x8ff3478118137810 */ /* 0x000fc40007ffe0ff */
[----:B------:R-:W-:Y:S01]  /*0660*/  ISETP.GE.AND P0, PT, R46, R17, PT ;  /* 0x000000112e00720c */ /* 0x000fe20003f06270 */
[----:B------:R-:W-:Y:S01]  /*0670*/  IMAD.HI.U32 R21, R23, -0x2daee0ad, RZ ;  /* 0xd2511f5317157827 */ /* 0x000fe200078e00ff */
[----:B------:R-:W-:Y:S02]  /*0680*/  LOP3.LUT R34, R27, R18, R16, 0x96, !PT ;  /* 0x000000121b227212 */ /* 0x000fe400078e9610 */
[----:B------:R-:W-:-:S03]  /*0690*/  IADD3 R18, R25, -0x695add53, RZ ;  /* 0x96a522ad19127810 */ /* 0x000fc60007ffe0ff */
[----:B------:R-:W-:Y:S01]  /*06a0*/  IMAD.HI.U32 R20, R34, -0x326172a9, RZ ;  /* 0xcd9e8d5722147827 */ /* 0x000fe200078e00ff */
[----:B------:R-:W-:-:S04]  /*06b0*/  LOP3.LUT R33, R21, R26, R18, 0x96, !PT ;  /* 0x0000001a15217212 */ /* 0x000fc800078e9612 */
[----:B------:R-:W-:Y:S01]  /*06c0*/  LOP3.LUT R32, R20, R22, R19, 0x96, !PT ;  /* 0x0000001614207212 */ /* 0x000fe200078e9613 */
[----:B------:R-:W-:Y:S06]  /*06d0*/  @P0 EXIT ;  /* 0x000000000000094d */ /* 0x000fec0003800000 */
[----:B------:R-:W-:Y:S01]  /*06e0*/  IMAD.MOV.U32 R26, RZ, RZ, c[0x0][0x1a0] ;  /* 0x00006800ff1a7624 */ /* 0x000fe200078e00ff */
[----:B------:R-:W-:Y:S01]  /*06f0*/  LOP3.LUT R35, R28, 0x3, RZ, 0xc0, !PT ;  /* 0x000000031c237812 */ /* 0x000fe200078ec0ff */
[----:B------:R-:W-:Y:S02]  /*0700*/  IMAD.MOV.U32 R27, RZ, RZ, c[0x0][0x1a4] ;  /* 0x00006900ff1b7624 */ /* 0x000fe400078e00ff */
[----:B------:R-:W-:Y:S02]  /*0710*/  IMAD.MOV.U32 R20, RZ, RZ, R31 ;  /* 0x000000ffff147224 */ /* 0x000fe400078e001f */
[----:B------:R-:W-:Y:S02]  /*0720*/  IMAD.MOV.U32 R21, RZ, RZ, R30 ;  /* 0x000000ffff157224 */ /* 0x000fe400078e001e */
[----:B------:R-:W0:Y:S01]  /*0730*/  DADD R26, R26, -c[0x0][0x198] ;  /* 0x800066001a1a7629 */ /* 0x000e220000000000 */
[----:B------:R-:W-:-:S02]  /*0740*/  IMAD.MOV.U32 R22, RZ, RZ, R29 ;  /* 0x000000ffff167224 */ /* 0x000fc400078e001d */
[----:B------:R-:W-:Y:S02]  /*0750*/  IMAD R34, R34, -0x326172a9, RZ ;  /* 0xcd9e8d5722227824 */ /* 0x000fe400078e02ff */
[----:B0-----:R-:W-:Y:S02]  /*0760*/  IMAD.MOV.U32 R36, RZ, RZ, R46 ;  /* 0x000000ffff247224 */ /* 0x001fe400078e002e */
.L_x_11:
[----:B------:R-:W-:Y:S01]  /*0770*/  IADD3 R21, R21, 0x1, RZ ;  /* 0x0000000115157810 */ /* 0x000fe20007ffe0ff */
[----:B------:R-:W-:Y:S03]  /*0780*/  BSSY B0, `(.L_x_0) ;  /* 0x000000c000007945 */ /* 0x000fe60003800000 */
[C---:B------:R-:W-:Y:S01]  /*0790*/  ISETP.NE.AND P0, PT, R21.reuse, RZ, PT ;  /* 0x000000ff1500720c */ /* 0x040fe20003f05270 */
[----:B------:R-:W-:-:S12]  /*07a0*/  IMAD.HI.U32 R31, R21, -0x2daee0ad, RZ ;  /* 0xd2511f53151f7827 */ /* 0x000fd800078e00ff */
[----:B------:R-:W-:Y:S05]  /*07b0*/  @P0 BRA `(.L_x_1) ;  /* 0x0000008000000947 */ /* 0x000fea0003800000 */
[----:B------:R-:W-:-:S04]  /*07c0*/  IADD3 R22, R22, 0x1, RZ ;  /* 0x0000000116167810 */ /* 0x000fc80007ffe0ff */
[----:B------:R-:W-:-:S13]  /*07d0*/  ISETP.NE.AND P0, PT, R22, RZ, PT ;  /* 0x000000ff1600720c */ /* 0x000fda0003f05270 */
[----:B------:R-:W-:Y:S01]  /*07e0*/  @!P0 IADD3 R36, R36, 0x1, RZ ;  /* 0x0000000124248810 */ /* 0x000fe20007ffe0ff */
[----:B------:R-:W-:Y:S01]  /*07f0*/  @!P0 IMAD.MOV.U32 R22, RZ, RZ, RZ ;  /* 0x000000ffff168224 */ /* 0x000fe200078e00ff */
[----:B------:R-:W-:Y:S02]  /*0800*/  @!P0 IADD3 R28, R20, 0x1, RZ ;  /* 0x00000001141c8810 */ /* 0x000fe40007ffe0ff */
[----:B------:R-:W-:-:S13]  /*0810*/  ISETP.NE.AND P1, PT, R36, RZ, !P0 ;  /* 0x000000ff2400720c */ /* 0x000fda0004725270 */
[----:B------:R-:W-:-:S05]  /*0820*/  @P1 IADD3 R28, R20, RZ, RZ ;  /* 0x000000ff141c1210 */ /* 0x000fca0007ffe0ff */
[----:B------:R-:W-:Y:S02]  /*0830*/  @!P0 IMAD.MOV.U32 R20, RZ, RZ, R28 ;  /* 0x000000ffff148224 */ /* 0x000fe400078e001c */
.L_x_1:
[----:B------:R-:W-:Y:S05]  /*0840*/  BSYNC B0 ;  /* 0x0000000000007941 */ /* 0x000fea0003800000 */
.L_x_0:
[C---:B------:R-:W-:Y:S01]  /*0850*/  IMAD.HI.U32 R29, R36.reuse, -0x326172a9, RZ ;  /* 0xcd9e8d57241d7827 */ /* 0x040fe200078e00ff */
[----:B------:R-:W-:Y:S02]  /*0860*/  LOP3.LUT R31, R31, R20, R25, 0x96, !PT ;  /* 0x000000141f1f7212 */ /* 0x000fe400078e9619 */
[----:B------:R-:W-:Y:S01]  /*0870*/  ISETP.NE.AND P0, PT, R35, 0x1, PT ;  /* 0x000000012300780c */ /* 0x000fe20003f05270 */
[----:B------:R-:W-:Y:S01]  /*0880*/  IMAD R37, R36, -0x326172a9, RZ ;  /* 0xcd9e8d5724257824 */ /* 0x000fe200078e02ff */
[----:B------:R-:W-:Y:S01]  /*0890*/  LOP3.LUT R29, R29, R22, R24, 0x96, !PT ;  /* 0x000000161d1d7212 */ /* 0x000fe200078e9618 */
[----:B------:R-:W-:-:S04]  /*08a0*/  IMAD.WIDE.U32 R38, R31, -0x326172a9, RZ ;  /* 0xcd9e8d571f267825 */ /* 0x000fc800078e00ff */
[----:B------:R-:W-:Y:S01]  /*08b0*/  IMAD R31, R21, -0x2daee0ad, RZ ;  /* 0xd2511f53151f7824 */ /* 0x000fe200078e02ff */
[----:B------:R-:W-:Y:S01]  /*08c0*/  LOP3.LUT R30, R39, R37, R2, 0x96, !PT ;  /* 0x00000025271e7212 */ /* 0x000fe200078e9602 */
[----:B------:R-:W-:-:S04]  /*08d0*/  IMAD.WIDE.U32 R40, R29, -0x2daee0ad, RZ ;  /* 0xd2511f531d287825 */ /* 0x000fc800078e00ff */
[----:B------:R-:W-:Y:S01]  /*08e0*/  IMAD.MOV.U32 R37, RZ, RZ, R33 ;  /* 0x000000ffff257224 */ /* 0x000fe200078e0021 */
[----:B------:R-:W-:Y:S01]  /*08f0*/  LOP3.LUT R28, R41, R31, R0, 0x96, !PT ;  /* 0x0000001f291c7212 */ /* 0x000fe200078e9600 */
[----:B------:R-:W-:-:S04]  /*0900*/  IMAD.WIDE.U32 R30, R30, -0x2daee0ad, RZ ;  /* 0xd2511f531e1e7825 */ /* 0x000fc800078e00ff */
[----:B------:R-:W-:Y:S01]  /*0910*/  IMAD.WIDE.U32 R28, R28, -0x326172a9, RZ ;  /* 0xcd9e8d571c1c7825 */ /* 0x000fe200078e00ff */
[----:B------:R-:W-:-:S04]  /*0920*/  LOP3.LUT R39, R31, R40, R4, 0x96, !PT ;  /* 0x000000281f277212 */ /* 0x000fc800078e9604 */
        /* <DEDUP_REMOVED lines=23> */
[----:B------:R-:W-:-:S03]  /*0aa0*/  LOP3.LUT R39, R31, R40, R16, 0x96, !PT ;  /* 0x000000281f277212 */ /* 0x000fc600078e9610 */
[----:B------:R-:W-:Y:S01]  /*0ab0*/  IMAD R40, R23, -0x2daee0ad, RZ ;  /* 0xd2511f5317287824 */ /* 0x000fe200078e02ff */
[----:B------:R-:W-:Y:S01]  /*0ac0*/  LOP3.LUT R23, R29, R38, R15, 0x96, !PT ;  /* 0x000000261d177212 */ /* 0x000fe200078e960f */
[----:B------:R-:W-:-:S04]  /*0ad0*/  IMAD.WIDE.U32 R38, R39, -0x326172a9, RZ ;  /* 0xcd9e8d5727267825 */ /* 0x000fc800078e00ff */
[----:B------:R-:W-:Y:S01]  /*0ae0*/  IMAD.MOV.U32 R31, RZ, RZ, R32 ;  /* 0x000000ffff1f7224 */ /* 0x000fe200078e0020 */
[----:B------:R-:W-:Y:S01]  /*0af0*/  LOP3.LUT R32, R39, R28, R19, 0x96, !PT ;  /* 0x0000001c27207212 */ /* 0x000fe200078e9613 */
[----:B------:R-:W-:-:S04]  /*0b00*/  IMAD.HI.U32 R33, R23, -0x2daee0ad, RZ ;  /* 0xd2511f5317217827 */ /* 0x000fc800078e00ff */
[----:B------:R-:W-:Y:S01]  /*0b10*/  IMAD.MOV.U32 R39, RZ, RZ, R34 ;  /* 0x000000ffff277224 */ /* 0x000fe200078e0022 */
[----:B------:R-:W-:Y:S01]  /*0b20*/  LOP3.LUT R33, R33, R30, R18, 0x96, !PT ;  /* 0x0000001e21217212 */ /* 0x000fe200078e9612 */
[----:B------:R-:W-:Y:S02]  /*0b30*/  IMAD.MOV.U32 R34, RZ, RZ, R38 ;  /* 0x000000ffff227224 */ /* 0x000fe400078e0026 */
[----:B------:R-:W-:Y:S01]  /*0b40*/  IMAD.MOV.U32 R28, RZ, RZ, R37 ;  /* 0x000000ffff1c7224 */ /* 0x000fe200078e0025 */
[----:B------:R-:W-:Y:S01]  /*0b50*/  MOV R47, R39 ;  /* 0x00000027002f7202 */ /* 0x000fe20000000f00 */
[----:B------:R-:W-:Y:S02]  /*0b60*/  IMAD.MOV.U32 R29, RZ, RZ, R40 ;  /* 0x000000ffff1d7224 */ /* 0x000fe400078e0028 */
[----:B------:R-:W-:Y:S01]  /*0b70*/  IMAD.MOV.U32 R30, RZ, RZ, R32 ;  /* 0x000000ffff1e7224 */ /* 0x000fe200078e0020 */
[----:B------:R-:W-:Y:S05]  /*0b80*/  @!P0 BRA `(.L_x_2) ;  /* 0x0000011000008947 */ /* 0x000fea0003800000 */
[----:B------:R-:W-:-:S13]  /*0b90*/  ISETP.NE.AND P0, PT, R35, 0x2, PT ;  /* 0x000000022300780c */ /* 0x000fda0003f05270 */
[----:B------:R-:W-:Y:S05]  /*0ba0*/  @!P0 BRA `(.L_x_3) ;  /* 0x000000b000008947 */ /* 0x000fea0003800000 */
[----:B------:R-:W-:Y:S01]  /*0bb0*/  ISETP.NE.AND P0, PT, R35, 0x3, PT ;  /* 0x000000032300780c */ /* 0x000fe20003f05270 */
[----:B------:R-:W-:Y:S01]  /*0bc0*/  IMAD.MOV.U32 R47, RZ, RZ, R40 ;  /* 0x000000ffff2f7224 */ /* 0x000fe200078e0028 */
[----:B------:R-:W-:Y:S01]  /*0bd0*/  MOV R30, R33 ;  /* 0x00000021001e7202 */ /* 0x000fe20000000f00 */
[----:B------:R-:W-:Y:S02]  /*0be0*/  IMAD.MOV.U32 R28, RZ, RZ, R32 ;  /* 0x000000ffff1c7224 */ /* 0x000fe400078e0020 */
[----:B------:R-:W-:-:S08]  /*0bf0*/  IMAD.MOV.U32 R29, RZ, RZ, R34 ;  /* 0x000000ffff1d7224 */ /* 0x000fd000078e0022 */
[----:B------:R-:W-:Y:S05]  /*0c00*/  @!P0 BRA `(.L_x_2) ;  /* 0x0000009000008947 */ /* 0x000fea0003800000 */
[----:B------:R-:W-:Y:S02]  /*0c10*/  IMAD.MOV.U32 R47, RZ, RZ, R31 ;  /* 0x000000ffff2f7224 */ /* 0x000fe400078e001f */
[----:B------:R-:W-:Y:S02]  /*0c20*/  IMAD.MOV.U32 R28, RZ, RZ, R39 ;  /* 0x000000ffff1c7224 */ /* 0x000fe400078e0027 */
[----:B------:R-:W-:Y:S02]  /*0c30*/  IMAD.MOV.U32 R29, RZ, RZ, R37 ;  /* 0x000000ffff1d7224 */ /* 0x000fe400078e0025 */
[----:B------:R-:W-:Y:S01]  /*0c40*/  IMAD.MOV.U32 R30, RZ, RZ, R40 ;  /* 0x000000ffff1e7224 */ /* 0x000fe200078e0028 */
[----:B------:R-:W-:Y:S05]  /*0c50*/  BRA `(.L_x_2) ;  /* 0x0000004000007947 */ /* 0x000fea0003800000 */
.L_x_3:
[----:B------:R-:W-:Y:S01]  /*0c60*/  IMAD.MOV.U32 R47, RZ, RZ, R37 ;  /* 0x000000ffff2f7224 */ /* 0x000fe200078e0025 */
[----:B------:R-:W-:Y:S01]  /*0c70*/  MOV R29, R32 ;  /* 0x00000020001d7202 */ /* 0x000fe20000000f00 */
[----:B------:R-:W-:Y:S02]  /*0c80*/  IMAD.MOV.U32 R28, RZ, RZ, R40 ;  /* 0x000000ffff1c7224 */ /* 0x000fe400078e0028 */
[----:B------:R-:W-:-:S02]  /*0c90*/  IMAD.MOV.U32 R30, RZ, RZ, R34 ;  /* 0x000000ffff1e7224 */ /* 0x000fc400078e0022 */
.L_x_2:
[----:B------:R-:W-:Y:S01]  /*0ca0*/  IMAD.MOV.U32 R37, RZ, RZ, c[0x0][0x0] ;  /* 0x00000000ff257624 */ /* 0x000fe200078e00ff */
[----:B------:R-:W-:Y:S01]  /*0cb0*/  ISETP.GE.AND P3, PT, R46, c[0x0][0x160], PT ;  /* 0x000058002e007a0c */ /* 0x000fe20003f66270 */
[----:B------:R0:W1:Y:S01]  /*0cc0*/  I2F.U32 R48, R28 ;  /* 0x0000001c00307306 */ /* 0x0000620000201000 */
[----:B------:R-:W-:Y:S01]  /*0cd0*/  BSSY B0, `(.L_x_4) ;  /* 0x0000026000007945 */ /* 0x000fe20003800000 */
[----:B------:R-:W-:-:S02]  /*0ce0*/  IMAD R44, R37, c[0x0][0xc], R46 ;  /* 0x00000300252c7a24 */ /* 0x000fc400078e022e */
[----:B------:R-:W-:Y:S02]  /*0cf0*/  IMAD.MOV.U32 R41, RZ, RZ, 0x2f800000 ;  /* 0x2f800000ff297424 */ /* 0x000fe400078e00ff */
[C---:B------:R-:W-:Y:S01]  /*0d00*/  IMAD R40, R37.reuse, c[0x0][0xc], R44 ;  /* 0x0000030025287a24 */ /* 0x040fe200078e022c */
[----:B------:R-:W-:Y:S01]  /*0d10*/  ISETP.GE.AND P2, PT, R44, c[0x0][0x160], PT ;  /* 0x000058002c007a0c */ /* 0x000fe20003f46270 */
[----:B------:R0:W2:Y:S02]  /*0d20*/  I2F.U32 R38, R29 ;  /* 0x0000001d00267306 */ /* 0x0000a40000201000 */
[----:B------:R-:W-:Y:S01]  /*0d30*/  IMAD R42, R37, c[0x0][0xc], R40 ;  /* 0x00000300252a7a24 */ /* 0x000fe200078e0228 */
[----:B------:R-:W-:-:S04]  /*0d40*/  ISETP.GE.AND P1, PT, R40, c[0x0][0x160], PT ;  /* 0x0000580028007a0c */ /* 0x000fc80003f26270 */
[----:B------:R-:W-:Y:S01]  /*0d50*/  ISETP.GE.AND P0, PT, R42, c[0x0][0x160], PT ;  /* 0x000058002a007a0c */ /* 0x000fe20003f06270 */
[----:B------:R0:W3:Y:S01]  /*0d60*/  I2F.U32 R39, R30 ;  /* 0x0000001e00277306 */ /* 0x0000e20000201000 */
[----:B------:R-:W-:Y:S07]  /*0d70*/  @P3 BRA `(.L_x_5) ;  /* 0x000001b000003947 */ /* 0x000fee0003800000 */
[----:B-1----:R-:W-:-:S04]  /*0d80*/  IMAD.MOV.U32 R43, RZ, RZ, 0x2 ;  /* 0x00000002ff2b7424 */ /* 0x002fc800078e00ff */
[----:B0-----:R-:W-:-:S05]  /*0d90*/  IMAD.WIDE R28, R46, R43, c[0x0][0x188] ;  /* 0x000062002e1c7625 */ /* 0x001fca00078e022b */
[----:B------:R-:W4:Y:S01]  /*0da0*/  LDG.E.U16 R45, [R28.64] ;  /* 0x000000041c2d7981 */ /* 0x000f22000c1e1500 */
[----:B------:R-:W0:Y:S02]  /*0db0*/  I2F.U32 R30, R47 ;  /* 0x0000002f001e7306 */ /* 0x000e240000201000 */
[----:B0-----:R-:W-:-:S05]  /*0dc0*/  FFMA.FTZ R30, R30, R41, 1.1641532182693481445e-10 ;  /* 0x2f0000001e1e7423 */ /* 0x001fca0000010029 */
[----:B------:R-:W-:-:S04]  /*0dd0*/  F2FP.BF16.PACK_AB R30, RZ, R30 ;  /* 0x0000001eff1e723e */ /* 0x000fc800000010ff */
[----:B------:R-:W-:-:S05]  /*0de0*/  PRMT R30, RZ, 0x5410, R30 ;  /* 0x00005410ff1e7816 */ /* 0x000fca000000001e */
[----:B------:R-:W-:-:S04]  /*0df0*/  FMUL.FTZ R49, R30, 1 ;  /* 0x3f8000001e317820 */ /* 0x000fc80000410000 */
[----:B------:R0:W1:Y:S02]  /*0e00*/  F2F.F64.F32 R30, R49 ;  /* 0x00000031001e7310 */ /* 0x0000640000201800 */
[----:B0-----:R-:W-:Y:S01]  /*0e10*/  IMAD.MOV.U32 R49, RZ, RZ, 0x3f80 ;  /* 0x00003f80ff317424 */ /* 0x001fe200078e00ff */
[----:B-1----:R-:W0:-:S06]  /*0e20*/  DFMA R30, R26, R30, c[0x0][0x198] ;  /* 0x000066001a1e762b */ /* 0x002e0c000000001e */
[----:B0-----:R0:W1:Y:S01]  /*0e30*/  F2F.F32.F64 R50, R30 ;  /* 0x0000001e00327310 */ /* 0x0010620000301000 */
[----:B------:R0:W1:Y:S02]  /*0e40*/  DSETP.GEU.AND P4, PT, |R30|, c[0x2][0x0], PT ;  /* 0x008000001e00762a */ /* 0x0000640003f8e200 */
[----:B0-----:R-:W-:-:S12]  /*0e50*/  IMAD.WIDE R30, R46, R43, c[0x0][0x190] ;  /* 0x000064002e1e7625 */ /* 0x001fd800078e022b */
[----:B-1----:R-:W-:-:S05]  /*0e60*/  @!P4 FMUL R50, R50, 1.175494350822287508e-38 ;  /* 0x008000003232c820 */ /* 0x002fca0000400000 */
[----:B------:R-:W-:Y:S02]  /*0e70*/  F2FP.BF16.PACK_AB R47, RZ, R50 ;  /* 0x00000032ff2f723e */ /* 0x000fe400000010ff */
[----:B----4-:R-:W-:-:S04]  /*0e80*/  PRMT R28, RZ, 0x5410, R45 ;  /* 0x00005410ff1c7816 */ /* 0x010fc8000000002d */
[----:B------:R-:W-:-:S13]  /*0e90*/  FSETP.GTU.FTZ.AND P3, PT, R28, RZ, PT ;  /* 0x000000ff1c00720b */ /* 0x000fda0003f7c000 */
[----:B------:R-:W-:-:S05]  /*0ea0*/  @!P3 PRMT R29, RZ, 0x5410, R47 ;  /* 0x00005410ff1db816 */ /* 0x000fca000000002f */
[----:B------:R-:W-:-:S05]  /*0eb0*/  @!P3 FMUL.FTZ R28, R28, R29 ;  /* 0x0000001d1c1cb220 */ /* 0x000fca0000410000 */
[----:B------:R-:W-:Y:S01]  /*0ec0*/  @!P3 F2FP.BF16.PACK_AB R50, RZ, R28 ;  /* 0x0000001cff32b23e */ /* 0x000fe200000010ff */
[----:B------:R-:W-:Y:S01]  /*0ed0*/  IMAD.WIDE R28, R46, R43, c[0x0][0x180] ;  /* 0x000060002e1c7625 */ /* 0x000fe200078e022b */
[----:B------:R-:W-:-:S04]  /*0ee0*/  @P3 PRMT R43, R49, 0x7610, R43 ;  /* 0x00007610312b3816 */ /* 0x000fc8000000002b */
[----:B------:R0:W-:Y:S04]  /*0ef0*/  @!P3 STG.E.U16 [R28.64], R50 ;  /* 0x000000321c00b986 */ /* 0x0001e8000c101504 */
[----:B------:R0:W-:Y:S04]  /*0f00*/  @!P3 STG.E.U16 [R30.64], R47 ;  /* 0x0000002f1e00b986 */ /* 0x0001e8000c101504 */
[----:B------:R0:W-:Y:S04]  /*0f10*/  @P3 STG.E.U16 [R28.64], R45 ;  /* 0x0000002d1c003986 */ /* 0x0001e8000c101504 */
[----:B------:R0:W-:Y:S02]  /*0f20*/  @P3 STG.E.U16 [R30.64], R43 ;  /* 0x0000002b1e003986 */ /* 0x0001e4000c101504 */
.L_x_5:
[----:B-1----:R-:W-:Y:S05]  /*0f30*/  BSYNC B0 ;  /* 0x0000000000007941 */ /* 0x002fea0003800000 */
.L_x_4:
[----:B------:R-:W-:Y:S01]  /*0f40*/  BSSY B0, `(.L_x_6) ;  /* 0x000001c000007945 */ /* 0x000fe20003800000 */
[----:B------:R-:W-:Y:S01]  /*0f50*/  FFMA.FTZ R48, R48, R41, 1.1641532182693481445e-10 ;  /* 0x2f00000030307423 */ /* 0x000fe20000010029 */
[----:B------:R-:W-:Y:S05]  /*0f60*/  @P2 BRA `(.L_x_7) ;  /* 0x0000019000002947 */ /* 0x000fea0003800000 */
[----:B0-----:R-:W-:-:S04]  /*0f70*/  IMAD.MOV.U32 R45, RZ, RZ, 0x2 ;  /* 0x00000002ff2d7424 */ /* 0x001fc800078e00ff */
[----:B------:R-:W-:-:S05]  /*0f80*/  IMAD.WIDE R28, R44, R45, c[0x0][0x188] ;  /* 0x000062002c1c7625 */ /* 0x000fca00078e022d */
[----:B------:R0:W4:Y:S02]  /*0f90*/  LDG.E.U16 R43, [R28.64] ;  /* 0x000000041c2b7981 */ /* 0x000124000c1e1500 */
[----:B0-----:R-:W-:-:S04]  /*0fa0*/  F2FP.BF16.PACK_AB R29, RZ, R48 ;  /* 0x00000030ff1d723e */ /* 0x001fc800000010ff */
[----:B------:R-:W-:-:S05]  /*0fb0*/  PRMT R29, RZ, 0x5410, R29 ;  /* 0x00005410ff1d7816 */ /* 0x000fca000000001d */
[----:B------:R-:W-:-:S04]  /*0fc0*/  FMUL.FTZ R46, R29, 1 ;  /* 0x3f8000001d2e7820 */ /* 0x000fc80000410000 */
[----:B------:R0:W1:Y:S02]  /*0fd0*/  F2F.F64.F32 R30, R46 ;  /* 0x0000002e001e7310 */ /* 0x0000640000201800 */
[----:B0-----:R-:W-:Y:S01]  /*0fe0*/  MOV R46, 0x3f80 ;  /* 0x00003f80002e7802 */ /* 0x001fe20000000f00 */
        /* <DEDUP_REMOVED lines=17> */
.L_x_7:
[----:B------:R-:W-:Y:S05]  /*1100*/  BSYNC B0 ;  /* 0x0000000000007941 */ /* 0x000fea0003800000 */
.L_x_6:
[----:B------:R-:W-:Y:S01]  /*1110*/  BSSY B0, `(.L_x_8) ;  /* 0x000001b000007945 */ /* 0x000fe20003800000 */
[----:B--2---:R-:W-:Y:S01]  /*1120*/  FFMA.FTZ R38, R38, R41, 1.1641532182693481445e-10 ;  /* 0x2f00000026267423 */ /* 0x004fe20000010029 */
[----:B------:R-:W-:Y:S05]  /*1130*/  @P1 BRA `(.L_x_9) ;  /* 0x0000018000001947 */ /* 0x000fea0003800000 */
[----:B0-----:R-:W-:-:S04]  /*1140*/  IMAD.MOV.U32 R45, RZ, RZ, 0x2 ;  /* 0x00000002ff2d7424 */ /* 0x001fc800078e00ff */
[----:B------:R-:W-:-:S05]  /*1150*/  IMAD.WIDE R28, R40, R45, c[0x0][0x188] ;  /* 0x00006200281c7625 */ /* 0x000fca00078e022d */
[----:B------:R0:W2:Y:S02]  /*1160*/  LDG.E.U16 R43, [R28.64] ;  /* 0x000000041c2b7981 */ /* 0x0000a4000c1e1500 */
[----:B0-----:R-:W-:-:S04]  /*1170*/  F2FP.BF16.PACK_AB R29, RZ, R38 ;  /* 0x00000026ff1d723e */ /* 0x001fc800000010ff */
        /* <DEDUP_REMOVED lines=10> */
[----:B--2---:R-:W-:-:S04]  /*1220*/  PRMT R28, RZ, 0x5410, R43 ;  /* 0x00005410ff1c7816 */ /* 0x004fc8000000002b */
[----:B------:R-:W-:-:S13]  /*1230*/  FSETP.GTU.FTZ.AND P1, PT, R28, RZ, PT ;  /* 0x000000ff1c00720b */ /* 0x000fda0003f3c000 */
[----:B------:R-:W-:-:S05]  /*1240*/  @!P1 PRMT R29, RZ, 0x5410, R46 ;  /* 0x00005410ff1d9816 */ /* 0x000fca000000002e */
[----:B------:R-:W-:-:S05]  /*1250*/  @!P1 FMUL.FTZ R28, R28, R29 ;  /* 0x0000001d1c1c9220 */ /* 0x000fca0000410000 */
[----:B------:R-:W-:Y:S01]  /*1260*/  @!P1 F2FP.BF16.PACK_AB R44, RZ, R28 ;  /* 0x0000001cff2c923e */ /* 0x000fe200000010ff */
[----:B------:R-:W-:-:S05]  /*1270*/  IMAD.WIDE R28, R40, R45, c[0x0][0x180] ;  /* 0x00006000281c7625 */ /* 0x000fca00078e022d */
[----:B------:R0:W-:Y:S04]  /*1280*/  @!P1 STG.E.U16 [R28.64], R44 ;  /* 0x0000002c1c009986 */ /* 0x0001e8000c101504 */
[----:B------:R0:W-:Y:S04]  /*1290*/  @!P1 STG.E.U16 [R30.64], R46 ;  /* 0x0000002e1e009986 */ /* 0x0001e8000c101504 */
[----:B------:R0:W-:Y:S04]  /*12a0*/  @P1 STG.E.U16 [R28.64], R43 ;  /* 0x0000002b1c001986 */ /* 0x0001e8000c101504 */
[----:B------:R0:W-:Y:S02]  /*12b0*/  @P1 STG.E.U16 [R30.64], R38 ;  /* 0x000000261e001986 */ /* 0x0001e4000c101504 */
.L_x_9:
[----:B------:R-:W-:Y:S05]  /*12c0*/  BSYNC B0 ;  /* 0x0000000000007941 */ /* 0x000fea0003800000 */
.L_x_8:
[----:B---3--:R-:W-:Y:S01]  /*12d0*/  FFMA.FTZ R39, R39, R41, 1.1641532182693481445e-10 ;  /* 0x2f00000027277423 */ /* 0x008fe20000010029 */
[----:B------:R-:W-:Y:S05]  /*12e0*/  @P0 BRA `(.L_x_10) ;  /* 0x0000019000000947 */ /* 0x000fea0003800000 */
[----:B------:R-:W-:-:S04]  /*12f0*/  IMAD.MOV.U32 R41, RZ, RZ, 0x2 ;  /* 0x00000002ff297424 */ /* 0x000fc800078e00ff */
[----:B0-----:R-:W-:-:S05]  /*1300*/  IMAD.WIDE R28, R42, R41, c[0x0][0x188] ;  /* 0x000062002a1c7625 */ /* 0x001fca00078e0229 */
[----:B------:R0:W2:Y:S01]  /*1310*/  LDG.E.U16 R43, [R28.64] ;  /* 0x000000041c2b7981 */ /* 0x0000a2000c1e1500 */
[----:B------:R-:W-:Y:S01]  /*1320*/  IMAD.MOV.U32 R44, RZ, RZ, 0x3f80 ;  /* 0x00003f80ff2c7424 */ /* 0x000fe200078e00ff */
[----:B0-----:R-:W-:-:S04]  /*1330*/  F2FP.BF16.PACK_AB R29, RZ, R39 ;  /* 0x00000027ff1d723e */ /* 0x001fc800000010ff */
[----:B------:R-:W-:-:S05]  /*1340*/  PRMT R29, RZ, 0x5410, R29 ;  /* 0x00005410ff1d7816 */ /* 0x000fca000000001d */
[----:B------:R-:W-:-:S04]  /*1350*/  FMUL.FTZ R30, R29, 1 ;  /* 0x3f8000001d1e7820 */ /* 0x000fc80000410000 */
[----:B------:R-:W0:Y:S02]  /*1360*/  F2F.F64.F32 R38, R30 ;  /* 0x0000001e00267310 */ /* 0x000e240000201800 */
[----:B0-----:R-:W0:-:S06]  /*1370*/  DFMA R38, R26, R38, c[0x0][0x198] ;  /* 0x000066001a26762b */ /* 0x001e0c0000000026 */
[----:B0-----:R-:W0:Y:S01]  /*1380*/  F2F.F32.F64 R31, R38 ;  /* 0x00000026001f7310 */ /* 0x001e220000301000 */
[----:B------:R-:W0:-:S14]  /*1390*/  DSETP.GEU.AND P1, PT, |R38|, c[0x2][0x0], PT ;  /* 0x008000002600762a */ /* 0x000e1c0003f2e200 */
[----:B0-----:R-:W-:-:S05]  /*13a0*/  @!P1 FMUL R31, R31, 1.175494350822287508e-38 ;  /* 0x008000001f1f9820 */ /* 0x001fca0000400000 */
[----:B------:R-:W-:Y:S01]  /*13b0*/  F2FP.BF16.PACK_AB R40, RZ, R31 ;  /* 0x0000001fff28723e */ /* 0x000fe200000010ff */
[----:B------:R-:W-:Y:S01]  /*13c0*/  IMAD.WIDE R30, R42, R41, c[0x0][0x180] ;  /* 0x000060002a1e7625 */ /* 0x000fe200078e0229 */
[----:B--2---:R-:W-:-:S04]  /*13d0*/  PRMT R28, RZ, 0x5410, R43 ;  /* 0x00005410ff1c7816 */ /* 0x004fc8000000002b */
[----:B------:R-:W-:-:S13]  /*13e0*/  FSETP.GTU.FTZ.AND P0, PT, R28, RZ, PT ;  /* 0x000000ff1c00720b */ /* 0x000fda0003f1c000 */
[----:B------:R-:W-:Y:S02]  /*13f0*/  @!P0 PRMT R29, RZ, 0x5410, R40 ;  /* 0x00005410ff1d8816 */ /* 0x000fe40000000028 */
[----:B------:R-:W-:-:S03]  /*1400*/  @P0 PRMT R38, R44, 0x7610, R38 ;  /* 0x000076102c260816 */ /* 0x000fc60000000026 */
[----:B------:R-:W-:-:S05]  /*1410*/  @!P0 FMUL.FTZ R28, R28, R29 ;  /* 0x0000001d1c1c8220 */ /* 0x000fca0000410000 */
[----:B------:R-:W-:Y:S01]  /*1420*/  @!P0 F2FP.BF16.PACK_AB R39, RZ, R28 ;  /* 0x0000001cff27823e */ /* 0x000fe200000010ff */
[----:B------:R-:W-:-:S04]  /*1430*/  IMAD.WIDE R28, R42, R41, c[0x0][0x190] ;  /* 0x000064002a1c7625 */ /* 0x000fc800078e0229 */
[----:B------:R0:W-:Y:S04]  /*1440*/  @!P0 STG.E.U16 [R30.64], R39 ;  /* 0x000000271e008986 */ /* 0x0001e8000c101504 */
[----:B------:R0:W-:Y:S04]  /*1450*/  @!P0 STG.E.U16 [R28.64], R40 ;  /* 0x000000281c008986 */ /* 0x0001e8000c101504 */
[----:B------:R0:W-:Y:S04]  /*1460*/  @P0 STG.E.U16 [R30.64], R43 ;  /* 0x0000002b1e000986 */ /* 0x0001e8000c101504 */
[----:B------:R0:W-:Y:S02]  /*1470*/  @P0 STG.E.U16 [R28.64], R38 ;  /* 0x000000261c000986 */ /* 0x0001e4000c101504 */
.L_x_10:
[----:B0-----:R-:W-:Y:S01]  /*1480*/  IMAD R46, R37, c[0x0][0xc], R42 ;  /* 0x00000300252e7a24 */ /* 0x001fe200078e022a */
[----:B------:R-:W-:Y:S01]  /*1490*/  WARPSYNC 0xffffffff ;  /* 0xffffffff00007948 */ /* 0x000fe20003800000 */
[----:B------:R-:W-:Y:S03]  /*14a0*/  BAR.SYNC.DEFER_BLOCKING 0x0 ;  /* 0x0000000000007b1d */ /* 0x000fe60000010000 */
[----:B------:R-:W-:-:S13]  /*14b0*/  ISETP.GE.AND P0, PT, R46, R17, PT ;  /* 0x000000112e00720c */ /* 0x000fda0003f06270 */
[----:B------:R-:W-:Y:S05]  /*14c0*/  @!P0 BRA `(.L_x_11) ;  /* 0xfffff2a000008947 */ /* 0x000fea000383ffff */
[----:B------:R-:W-:Y:S05]  /*14d0*/  EXIT ;  /* 0x000000000000794d */ /* 0x000fea0003800000 */
.L_x_12:
[----:B------:R-:W-:-:S00]  /*14e0*/  BRA `(.L_x_12) ;  /* 0xfffffff000007947 */ /* 0x000fc0000383ffff */
[----:B------:R-:W-:-:S00]  /*14f0*/  NOP ;  /* 0x0000000000007918 */ /* 0x000fc00000000000 */
        /* <DEDUP_REMOVED lines=8> */
.L_x_90:


//--------------------- .text._ZN2at6native28rrelu_with_noise_cuda_kernelIN3c108BFloat16ELi2EZNS0_28_rrelu_with_noise_cuda_trainIS3_EEvRNS_6TensorERKS5_S6_RKNS2_6ScalarESB_St8optionalINS_9GeneratorEEEUlP24curandStatePhilox4_32_10E_EEviNS_15PhiloxCudaStateEPT_PKSJ_SK_ddRKT1_ --------------------------
	.section	.text._ZN2at6native28rrelu_with_noise_cuda_kernelIN3c108BFloat16ELi2EZNS0_28_rrelu_with_noise_cuda_trainIS3_EEvRNS_6TensorERKS5_S6_RKNS2_6ScalarESB_St8optionalINS_9GeneratorEEEUlP24curandStatePhilox4_32_10E_EEviNS_15PhiloxCudaStateEPT_PKSJ_SK_ddRKT1_,"ax",@progbits
	.sectioninfo	@"SHI_REGISTERS=48"
	.align	128
        .global         _ZN2at6native28rrelu_with_noise_cuda_kernelIN3c108BFloat16ELi2EZNS0_28_rrelu_with_noise_cuda_trainIS3_EEvRNS_6TensorERKS5_S6_RKNS2_6ScalarESB_St8optionalINS_9GeneratorEEEUlP24curandStatePhilox4_32_10E_EEviNS_15PhiloxCudaStateEPT_PKSJ_SK_ddRKT1_
        .type           _ZN2at6native28rrelu_with_noise_cuda_kernelIN3c108BFloat16ELi2EZNS0_28_rrelu_with_noise_cuda_trainIS3_EEvRNS_6TensorERKS5_S6_RKNS2_6ScalarESB_St8optionalINS_9GeneratorEEEUlP24curandStatePhilox4_32_10E_EEviNS_15PhiloxCudaStateEPT_PKSJ_SK_ddRKT1_,@function
        .size           _ZN2at6native28rrelu_with_noise_cuda_kernelIN3c108BFloat16ELi2EZNS0_28_rrelu_with_noise_cuda_trainIS3_EEvRNS_6TensorERKS5_S6_RKNS2_6ScalarESB_St8optionalINS_9GeneratorEEEUlP24curandStatePhilox4_32_10E_EEviNS_15PhiloxCudaStateEPT_PKSJ_SK_ddRKT1_,(.L_x_91 - _ZN2at6native28rrelu_with_noise_cuda_kernelIN3c108BFloat16ELi2EZNS0_28_rrelu_with_noise_cuda_trainIS3_EEvRNS_6TensorERKS5_S6_RKNS2_6ScalarESB_St8optionalINS_9GeneratorEEEUlP24curandStatePhilox4_32_10E_EEviNS_15PhiloxCudaStateEPT_PKSJ_SK_ddRKT1_)
        .other          _ZN2at6native28rrelu_with_noise_cuda_kernelIN3c108BFloat16ELi2EZNS0_28_rrelu_with_noise_cuda_trainIS3_EEvRNS_6TensorERKS5_S6_RKNS2_6ScalarESB_St8optionalINS_9GeneratorEEEUlP24curandStatePhilox4_32_10E_EEviNS_15PhiloxCudaStateEPT_PKSJ_SK_ddRKT1_,@"STO_CUDA_ENTRY STV_DEFAULT"
_ZN2at6native28rrelu_with_noise_cuda_kernelIN3c108BFloat16ELi2EZNS0_28_rrelu_with_noise_cuda_trainIS3_EEvRNS_6TensorERKS5_S6_RKNS2_6ScalarESB_St8optionalINS_9GeneratorEEEUlP24curandStatePhilox4_32_10E_EEviNS_15PhiloxCudaStateEPT_PKSJ_SK_ddRKT1_:
.text._ZN2at6native28rrelu_with_noise_cuda_kernelIN3c108BFloat16ELi2EZNS0_28_rrelu_with_noise_cuda_trainIS3_EEvRNS_6TensorERKS5_S6_RKNS2_6ScalarESB_St8optionalINS_9GeneratorEEEUlP24curandStatePhilox4_32_10E_EEviNS_15PhiloxCudaStateEPT_PKSJ_SK_ddRKT1_:
[----:B------:R-:W-:Y:S02]  /*0000*/  IMAD.MOV.U32 R1, RZ, RZ, c[0x0][0x28] ;  /* 0x00000a00ff017624 */ /* 0x000fe400078e00ff */
[----:B------:R-:W-:Y:S01]  /*0010*/  ULDC.U8 UR4, c[0x0][0x17c] ;  /* 0x00005f0000047ab9 */ /* 0x000fe20000000000 */
[----:B------:R-:W-:Y:S01]  /*0020*/  IMAD.MOV.U32 R33, RZ, RZ, c[0x0][0x174] ;  /* 0x00005d00ff217624 */ /* 0x000fe200078e00ff */
[----:B------:R-:W-:Y:S01]  /*0030*/  ISETP.NE.AND P0, PT, RZ, UR4, PT ;  /* 0x00000004ff007c0c */ /* 0x000fe2000bf05270 */
[----:B------:R-:W-:Y:S01]  /*0040*/  IMAD.MOV.U32 R26, RZ, RZ, c[0x0][0x170] ;  /* 0x00005c00ff1a7624 */ /* 0x000fe200078e00ff */
[----:B------:R-:W-:-:S11]  /*0050*/  ULDC.64 UR4, c[0x0][0x118] ;  /* 0x0000460000047ab9 */ /* 0x000fd60000000a00 */
[----:B------:R-:W-:-:S05]  /*0060*/  @P0 IMAD.MOV.U32 R27, RZ, RZ, R33 ;  /* 0x000000ffff1b0224 */ /* 0x000fca00078e0021 */
[----:B------:R0:W2:Y:S01]  /*0070*/  @P0 LDG.E.64 R6, [R26.64] ;  /* 0x000000041a060981 */ /* 0x0000a2000c1e1b00 */
[----:B------:R-:W-:Y:S02]  /*0080*/  IMAD.MOV.U32 R18, RZ, RZ, c[0x0][0x168] ;  /* 0x00005a00ff127624 */ /* 0x000fe400078e00ff */
[----:B------:R-:W-:-:S06]  /*0090*/  IMAD.MOV.U32 R19, RZ, RZ, c[0x0][0x16c] ;  /* 0x00005b00ff137624 */ /* 0x000fcc00078e00ff */
[----:B------:R-:W3:Y:S01]  /*00a0*/  @P0 LDG.E.64 R18, [R18.64] ;  /* 0x0000000412120981 */ /* 0x000ee2000c1e1b00 */
[----:B------:R-:W-:Y:S02]  /*00b0*/  IMAD.MOV.U32 R32, RZ, RZ, c[0x0][0x0] ;  /* 0x00000000ff207624 */ /* 0x000fe400078e00ff */
[----:B------:R-:W-:Y:S01]  /*00c0*/  IMAD.MOV.U32 R21, RZ, RZ, c[0x0][0x160] ;  /* 0x00005800ff157624 */ /* 0x000fe200078e00ff */
[----:B------:R-:W1:Y:S01]  /*00d0*/  S2R R4, SR_CTAID.X ;  /* 0x0000000000047919 */ /* 0x000e620000002500 */
[----:B------:R-:W-:-:S03]  /*00e0*/  IMAD R32, R32, c[0x0][0xc], RZ ;  /* 0x0000030020207a24 */ /* 0x000fc600078e02ff */
[----:B0-----:R-:W1:Y:S01]  /*00f0*/  S2R R27, SR_TID.X ;  /* 0x00000000001b7919 */ /* 0x001e620000002100 */
[----:B------:R-:W-:Y:S01]  /*0100*/  IMAD.SHL.U32 R32, R32, 0x2, RZ ;  /* 0x0000000220207824 */ /* 0x000fe200078e00ff */
[----:B------:R-:W-:-:S04]  /*0110*/  IADD3 R21, R21, -0x1, RZ ;  /* 0xffffffff15157810 */ /* 0x000fc80007ffe0ff */
[----:B------:R-:W-:-:S04]  /*0120*/  IABS R20, R32 ;  /* 0x0000002000147213 */ /* 0x000fc80000000000 */
[----:B------:R-:W0:Y:S01]  /*0130*/  I2F.RP R0, R20 ;  /* 0x0000001400007306 */ /* 0x000e220000209400 */
[----:B-1----:R-:W-:-:S07]  /*0140*/  IMAD R27, R4, c[0x0][0x0], R27 ;  /* 0x00000000041b7a24 */ /* 0x002fce00078e021b */
[----:B0-----:R-:W0:Y:S01]  /*0150*/  MUFU.RCP R0, R0 ;  /* 0x0000000000007308 */ /* 0x001e220000001000 */
[----:B------:R-:W-:Y:S01]  /*0160*/  IMAD.WIDE.U32 R4, R27, -0x326172a9, RZ ;  /* 0xcd9e8d571b047825 */ /* 0x000fe200078e00ff */
[----:B------:R-:W-:Y:S02]  /*0170*/  SHF.R.S32.HI R31, RZ, 0x1f, R27 ;  /* 0x0000001fff1f7819 */ /* 0x000fe4000001141b */
[----:B0-----:R-:W-:-:S04]  /*0180*/  IADD3 R2, R0, 0xffffffe, RZ ;  /* 0x0ffffffe00027810 */ /* 0x001fc80007ffe0ff */
[----:B------:R0:W1:Y:S02]  /*0190*/  F2I.FTZ.U32.TRUNC.NTZ R3, R2 ;  /* 0x0000000200037305 */ /* 0x000064000021f000 */
[----:B0-----:R-:W-:Y:S01]  /*01a0*/  IMAD.MOV.U32 R2, RZ, RZ, RZ ;  /* 0x000000ffff027224 */ /* 0x001fe200078e00ff */
[----:B--2---:R-:W-:-:S04]  /*01b0*/  @P0 IADD3 R26, P1, R6, c[0x0][0x178], RZ ;  /* 0x00005e00061a0a10 */ /* 0x004fc80007f3e0ff */
[----:B------:R-:W-:Y:S01]  /*01c0*/  @P0 IADD3.X R33, RZ, R7, RZ, P1, !PT ;  /* 0x00000007ff210210 */ /* 0x000fe20000ffe4ff */
[----:B-1----:R-:W-:-:S03]  /*01d0*/  IMAD.MOV R7, RZ, RZ, -R3 ;  /* 0x000000ffff077224 */ /* 0x002fc600078e0a03 */
[--C-:B------:R-:W-:Y:S01]  /*01e0*/  SHF.R.U64 R30, R26, 0x2, R33.reuse ;  /* 0x000000021a1e7819 */ /* 0x100fe20000001221 */
[----:B------:R-:W-:Y:S01]  /*01f0*/  IMAD R7, R7, R20, RZ ;  /* 0x0000001407077224 */ /* 0x000fe200078e02ff */
[----:B------:R-:W-:Y:S02]  /*0200*/  SHF.R.U32.HI R33, RZ, 0x2, R33 ;  /* 0x00000002ff217819 */ /* 0x000fe40000011621 */
[----:B---3--:R-:W-:Y:S01]  /*0210*/  IADD3 R0, R19, -0x4498517b, RZ ;  /* 0xbb67ae8513007810 */ /* 0x008fe20007ffe0ff */
[----:B------:R-:W-:Y:S01]  /*0220*/  IMAD.WIDE.U32 R8, R30, -0x2daee0ad, RZ ;  /* 0xd2511f531e087825 */ /* 0x000fe200078e00ff */
[----:B------:R-:W-:Y:S02]  /*0230*/  LOP3.LUT R6, R5, R33, R18, 0x96, !PT ;  /* 0x0000002105067212 */ /* 0x000fe400078e9612 */
[----:B------:R-:W-:Y:S01]  /*0240*/  IABS R5, R21 ;  /* 0x0000001500057213 */ /* 0x000fe20000000000 */
[----:B------:R-:W-:Y:S01]  /*0250*/  IMAD.HI.U32 R24, R3, R7, R2 ;  /* 0x0000000703187227 */ /* 0x000fe200078e0002 */
[----:B------:R-:W-:-:S02]  /*0260*/  LOP3.LUT R10, R19, R9, R31, 0x96, !PT ;  /* 0x00000009130a7212 */ /* 0x000fc400078e961f */
[-C--:B------:R-:W-:Y:S01]  /*0270*/  IABS R3, R32.reuse ;  /* 0x0000002000037213 */ /* 0x080fe20000000000 */
[----:B------:R-:W-:Y:S01]  /*0280*/  IMAD.WIDE.U32 R6, R6, -0x2daee0ad, RZ ;  /* 0xd2511f5306067825 */ /* 0x000fe200078e00ff */
[----:B------:R-:W-:Y:S02]  /*0290*/  IADD3 R2, R18, -0x61c88647, RZ ;  /* 0x9e3779b912027810 */ /* 0x000fe40007ffe0ff */
[----:B------:R-:W-:Y:S01]  /*02a0*/  LOP3.LUT R21, R21, R32, RZ, 0x3c, !PT ;  /* 0x0000002015157212 */ /* 0x000fe200078e3cff */
[----:B------:R-:W-:Y:S01]  /*02b0*/  IMAD.WIDE.U32 R10, R10, -0x326172a9, RZ ;  /* 0xcd9e8d570a0a7825 */ /* 0x000fe200078e00ff */
[----:B------:R-:W-:Y:S02]  /*02c0*/  LOP3.LUT R8, R7, R8, R0, 0x96, !PT ;  /* 0x0000000807087212 */ /* 0x000fe400078e9600 */
[----:B------:R-:W-:Y:S01]  /*02d0*/  ISETP.GE.AND P1, PT, R21, RZ, PT ;  /* 0x000000ff1500720c */ /* 0x000fe20003f26270 */
[----:B------:R-:W-:Y:S01]  /*02e0*/  IMAD.MOV R7, RZ, RZ, -R3 ;  /* 0x000000ffff077224 */ /* 0x000fe200078e0a03 */
[----:B------:R-:W-:Y:S01]  /*02f0*/  IADD3 R3, R18, 0x3c6ef372, RZ ;  /* 0x3c6ef37212037810 */ /* 0x000fe20007ffe0ff */
[----:B------:R-:W-:Y:S01]  /*0300*/  IMAD.WIDE.U32 R8, R8, -0x326172a9, RZ ;  /* 0xcd9e8d5708087825 */ /* 0x000fe200078e00ff */
[----:B------:R-:W-:-:S02]  /*0310*/  LOP3.LUT R12, R11, R2, R4, 0x96, !PT ;  /* 0x000000020b0c7212 */ /* 0x000fc400078e9604 */
[----:B------:R-:W-:Y:S01]  /*0320*/  IADD3 R4, R19, 0x76cf5d0a, RZ ;  /* 0x76cf5d0a13047810 */ /* 0x000fe20007ffe0ff */
[----:B------:R-:W-:Y:S01]  /*0330*/  IMAD.HI.U32 R24, R24, R5, RZ ;  /* 0x0000000518187227 */ /* 0x000fe200078e00ff */
[----:B------:R-:W-:-:S03]  /*0340*/  LOP3.LUT R10, R9, R10, R3, 0x96, !PT ;  /* 0x0000000a090a7212 */ /* 0x000fc600078e9603 */
[----:B------:R-:W-:Y:S01]  /*0350*/  IMAD R9, R24, R7, R5 ;  /* 0x0000000718097224 */ /* 0x000fe200078e0205 */
[----:B------:R-:W-:Y:S01]  /*0360*/  IADD3 R5, R19, 0x32370b8f, RZ ;  /* 0x32370b8f13057810 */ /* 0x000fe20007ffe0ff */
[----:B------:R-:W-:Y:S01]  /*0370*/  IMAD.WIDE.U32 R12, R12, -0x2daee0ad, RZ ;  /* 0xd2511f530c0c7825 */ /* 0x000fe200078e00ff */
[----:B------:R-:W-:Y:S02]  /*0380*/  IADD3 R7, R18, 0x78dde6e4, RZ ;  /* 0x78dde6e412077810 */ /* 0x000fe40007ffe0ff */
[----:B------:R-:W-:Y:S01]  /*0390*/  ISETP.GT.U32.AND P2, PT, R20, R9, PT ;  /* 0x000000091400720c */ /* 0x000fe20003f44070 */
[----:B------:R-:W-:Y:S01]  /*03a0*/  IMAD.WIDE.U32 R10, R10, -0x2daee0ad, RZ ;  /* 0xd2511f530a0a7825 */ /* 0x000fe200078e00ff */
[----:B------:R-:W-:Y:S02]  /*03b0*/  LOP3.LUT R14, R13, R6, R4, 0x96, !PT ;  /* 0x000000060d0e7212 */ /* 0x000fe400078e9604 */
[----:B------:R-:W-:Y:S02]  /*03c0*/  IADD3 R6, R18, -0x255992d5, RZ ;  /* 0xdaa66d2b12067810 */ /* 0x000fe40007ffe0ff */
[----:B------:R-:W-:Y:S01]  /*03d0*/  LOP3.LUT R12, R11, R12, R5, 0x96, !PT ;  /* 0x0000000c0b0c7212 */ /* 0x000fe200078e9605 */
[----:B------:R-:W-:Y:S01]  /*03e0*/  IMAD.WIDE.U32 R14, R14, -0x326172a9, RZ ;  /* 0xcd9e8d570e0e7825 */ /* 0x000fe200078e00ff */
[----:B------:R-:W-:-:S03]  /*03f0*/  IADD3 R11, R18, -0x4ab325aa, RZ ;  /* 0xb54cda56120b7810 */ /* 0x000fc60007ffe0ff */
[----:B------:R-:W-:Y:S01]  /*0400*/  IMAD.WIDE.U32 R12, R12, -0x326172a9, RZ ;  /* 0xcd9e8d570c0c7825 */ /* 0x000fe200078e00ff */
[----:B------:R-:W-:Y:S02]  /*0410*/  LOP3.LUT R16, R15, R8, R6, 0x96, !PT ;  /* 0x000000080f107212 */ /* 0x000fe400078e9606 */
[----:B------:R-:W-:Y:S01]  /*0420*/  IADD3 R8, R19, -0x126145ec, RZ ;  /* 0xed9eba1413087810 */ /* 0x000fe20007ffe0ff */
[----:B------:R-:W-:Y:S01]  /*0430*/  @!P2 IMAD.IADD R9, R9, 0x1, -R20 ;  /* 0x000000010909a824 */ /* 0x000fe200078e0a14 */
[----:B------:R-:W-:Y:S01]  /*0440*/  LOP3.LUT R14, R13, R14, R7, 0x96, !PT ;  /* 0x0000000e0d0e7212 */ /* 0x000fe200078e9607 */
[----:B------:R-:W-:Y:S01]  /*0450*/  IMAD.WIDE.U32 R16, R16, -0x2daee0ad, RZ ;  /* 0xd2511f5310107825 */ /* 0x000fe200078e00ff */
[----:B------:R-:W-:Y:S02]  /*0460*/  @!P2 IADD3 R24, R24, 0x1, RZ ;  /* 0x000000011818a810 */ /* 0x000fe40007ffe0ff */
[----:B------:R-:W-:Y:S01]  /*0470*/  ISETP.GE.U32.AND P0, PT, R9, R20, PT ;  /* 0x000000140900720c */ /* 0x000fe20003f06070 */
[----:B------:R-:W-:Y:S01]  /*0480*/  IMAD.WIDE.U32 R14, R14, -0x2daee0ad, RZ ;  /* 0xd2511f530e0e7825 */ /* 0x000fe200078e00ff */
[----:B------:R-:W-:-:S02]  /*0490*/  LOP3.LUT R22, R17, R10, R8, 0x96, !PT ;  /* 0x0000000a11167212 */ /* 0x000fc400078e9608 */
[----:B------:R-:W-:Y:S02]  /*04a0*/  IADD3 R9, R19, -0x56f99767, RZ ;  /* 0xa906689913097810 */ /* 0x000fe40007ffe0ff */
[----:B------:R-:W-:Y:S01]  /*04b0*/  IADD3 R10, R18, 0x1715609d, RZ ;  /* 0x1715609d120a7810 */ /* 0x000fe20007ffe0ff */
[----:B------:R-:W-:Y:S01]  /*04c0*/  IMAD.WIDE.U32 R22, R22, -0x326172a9, RZ ;  /* 0xcd9e8d5716167825 */ /* 0x000fe200078e00ff */
[----:B------:R-:W-:Y:S02]  /*04d0*/  ISETP.NE.AND P2, PT, R32, RZ, PT ;  /* 0x000000ff2000720c */ /* 0x000fe40003f45270 */
[----:B------:R-:W-:Y:S02]  /*04e0*/  LOP3.LUT R16, R15, R16, R9, 0x96, !PT ;  /* 0x000000100f107212 */ /* 0x000fe400078e9609 */
[----:B------:R-:W-:Y:S02]  /*04f0*/  LOP3.LUT R20, R23, R12, R10, 0x96, !PT ;  /* 0x0000000c17147212 */ /* 0x000fe400078e960a */
[----:B------:R-:W-:Y:S01]  /*0500*/  @P0 IADD3 R24, R24, 0x1, RZ ;  /* 0x0000000118180810 */ /* 0x000fe20007ffe0ff */
[----:B------:R-:W-:Y:S01]  /*0510*/  IMAD.WIDE.U32 R16, R16, -0x326172a9, RZ ;  /* 0xcd9e8d5710107825 */ /* 0x000fe200078e00ff */
[----:B------:R-:W-:-:S02]  /*0520*/  IADD3 R12, R19, 0x646e171e, RZ ;  /* 0x646e171e130c7810 */ /* 0x000fc40007ffe0ff */
[----:B------:R-:W-:Y:S01]  /*0530*/  IADD3 R13, R19, 0x1fd5c5a3, RZ ;  /* 0x1fd5c5a3130d7810 */ /* 0x000fe20007ffe0ff */
[----:B------:R-:W-:Y:S01]  /*0540*/  IMAD.WIDE.U32 R20, R20, -0x2daee0ad, RZ ;  /* 0xd2511f5314147825 */ /* 0x000fe200078e00ff */
[----:B------:R-:W-:-:S03]  /*0550*/  LOP3.LUT R28, R17, R22, R11, 0x96, !PT ;  /* 0x00000016111c7212 */ /* 0x000fc600078e960b */
[----:B------:R-:W-:Y:S01]  /*0560*/  IMAD.MOV.U32 R15, RZ, RZ, R24 ;  /* 0x000000ffff0f7224 */ /* 0x000fe200078e0018 */
[----:B------:R-:W-:Y:S01]  /*0570*/  LOP3.LUT R24, R21, R14, R12, 0x96, !PT ;  /* 0x0000000e15187212 */ /* 0x000fe200078e960c */
[----:B------:R-:W-:Y:S01]  /*0580*/  IMAD.WIDE.U32 R28, R28, -0x2daee0ad, RZ ;  /* 0xd2511f531c1c7825 */ /* 0x000fe200078e00ff */
[----:B------:R-:W-:Y:S02]  /*0590*/  IADD3 R14, R18, 0x5384540f, RZ ;  /* 0x5384540f120e7810 */ /* 0x000fe40007ffe0ff */
[----:B------:R-:W-:Y:S01]  /*05a0*/  @!P1 IADD3 R15, -R15, RZ, RZ ;  /* 0x000000ff0f0f9210 */ /* 0x000fe20007ffe1ff */
[----:B------:R-:W-:Y:S01]  /*05b0*/  IMAD.WIDE.U32 R24, R24, -0x326172a9, RZ ;  /* 0xcd9e8d5718187825 */ /* 0x000fe200078e00ff */
[----:B------:R-:W-:Y:S02]  /*05c0*/  @!P2 LOP3.LUT R15, RZ, R32, RZ, 0x33, !PT ;  /* 0x00000020ff0fa212 */ /* 0x000fe400078e33ff */
[----:B------:R-:W-:Y:S02]  /*05d0*/  LOP3.LUT R20, R29, R20, R13, 0x96, !PT ;  /* 0x000000141d147212 */ /* 0x000fe400078e960d */
[----:B------:R-:W-:-:S02]  /*05e0*/  IADD3 R17, R15, 0x1, RZ ;  /* 0x000000010f117810 */ /* 0x000fc40007ffe0ff */
[----:B------:R-:W-:Y:S01]  /*05f0*/  LOP3.LUT R22, R25, R16, R14, 0x96, !PT ;  /* 0x0000001019167212 */ /* 0x000fe200078e960e */
[----:B------:R-:W-:Y:S01]  /*0600*/  IMAD.WIDE.U32 R20, R20, -0x326172a9, RZ ;  /* 0xcd9e8d5714147825 */ /* 0x000fe200078e00ff */
[----:B------:R-:W-:Y:S02]  /*0610*/  IADD3 R15, R18, -0xe443238, RZ ;  /* 0xf1bbcdc8120f7810 */ /* 0x000fe40007ffe0ff */
[----:B------:R-:W-:Y:S01]  /*0620*/  IADD3 R16, R19, -0x24c28bd8, RZ ;  /* 0xdb3d742813107810 */ /* 0x000fe20007ffe0ff */
[----:B------:R-:W-:Y:S01]  /*0630*/  IMAD R17, R32, R17, RZ ;  /* 0x0000001120117224 */ /* 0x000fe200078e02ff */
[----:B------:R-:W-:Y:S01]  /*0640*/  LOP3.LUT R32, R21, R24, R15, 0x96, !PT ;  /* 0x0000001815207212 */ /* 0x000fe200078e960f */
[----:B------:R-:W-:Y:S01]  /*0650*/  IMAD.WIDE.U32 R22, R22, -0x2daee0ad, RZ ;  /* 0xd2511f5316167825 */ /* 0x000fe200078e00ff */
[----:B------:R-:W-:Y:S02]  /*0660*/  IADD3 R29, R18, -0x700cb87f, RZ ;  /* 0x8ff34781121d7810 */ /* 0x000fe40007ffe0ff */
[----:B------:R-:W-:Y:S01]  /*0670*/  ISETP.GE.AND P0, PT, R27, R17, PT ;  /* 0x000000111b00720c */ /* 0x000fe20003f06270 */
[----:B------:R-:W-:Y:S01]  /*0680*/  IMAD.HI.U32 R21, R32, -0x2daee0ad, RZ ;  /* 0xd2511f5320157827 */ /* 0x000fe200078e00ff */
[----:B------:R-:W-:-:S02]  /*0690*/  LOP3.LUT R36, R23, R28, R16, 0x96, !PT ;  /* 0x0000001c17247212 */ /* 0x000fc400078e9610 */
        /* <DEDUP_REMOVED lines=8> */
[----:B------:R-:W-:Y:S02]  /*0720*/  IMAD R36, R36, -0x326172a9, RZ ;  /* 0xcd9e8d5724247824 */ /* 0x000fe400078e02ff */
[----:B------:R-:W-:Y:S02]  /*0730*/  IMAD.MOV.U32 R38, RZ, RZ, R27 ;  /* 0x000000ffff267224 */ /* 0x000fe400078e001b */
[----:B------:R-:W0:-:S04]  /*0740*/  DADD R20, R20, -c[0x0][0x198] ;  /* 0x8000660014147629 */ /* 0x000e080000000000 */
.L_x_20:
[----:B------:R-:W-:Y:S01]  /*0750*/  IADD3 R30, R30, 0x1, RZ ;  /* 0x000000011e1e7810 */ /* 0x000fe20007ffe0ff */
[----:B------:R-:W-:Y:S03]  /*0760*/  BSSY B0, `(.L_x_13) ;  /* 0x000000c000007945 */ /* 0x000fe60003800000 */
[C---:B------:R-:W-:Y:S01]  /*0770*/  ISETP.NE.AND P0, PT, R30.reuse, RZ, PT ;  /* 0x000000ff1e00720c */ /* 0x040fe20003f05270 */
[----:B--2---:R-:W-:-:S12]  /*0780*/  IMAD.HI.U32 R23, R30, -0x2daee0ad, RZ ;  /* 0xd2511f531e177827 */ /* 0x004fd800078e00ff */
[----:B-1----:R-:W-:Y:S05]  /*0790*/  @P0 BRA `(.L_x_14) ;  /* 0x0000008000000947 */ /* 0x002fea0003800000 */
[----:B------:R-:W-:-:S04]  /*07a0*/  IADD3 R33, R33, 0x1, RZ ;  /* 0x0000000121217810 */ /* 0x000fc80007ffe0ff */
[----:B------:R-:W-:-:S13]  /*07b0*/  ISETP.NE.AND P0, PT, R33, RZ, PT ;  /* 0x000000ff2100720c */ /* 0x000fda0003f05270 */
[----:B------:R-:W-:Y:S01]  /*07c0*/  @!P0 IADD3 R38, R38, 0x1, RZ ;  /* 0x0000000126268810 */ /* 0x000fe20007ffe0ff */
[----:B------:R-:W-:Y:S01]  /*07d0*/  @!P0 IMAD.MOV.U32 R33, RZ, RZ, RZ ;  /* 0x000000ffff218224 */ /* 0x000fe200078e00ff */
[----:B------:R-:W-:Y:S02]  /*07e0*/  @!P0 IADD3 R22, R31, 0x1, RZ ;  /* 0x000000011f168810 */ /* 0x000fe40007ffe0ff */
[----:B------:R-:W-:-:S13]  /*07f0*/  ISETP.NE.AND P1, PT, R38, RZ, !P0 ;  /* 0x000000ff2600720c */ /* 0x000fda0004725270 */
[----:B------:R-:W-:-:S04]  /*0800*/  @P1 IMAD.MOV R22, RZ, RZ, R31 ;  /* 0x000000ffff161224 */ /* 0x000fc800078e021f */
[----:B------:R-:W-:Y:S02]  /*0810*/  @!P0 IMAD.MOV.U32 R31, RZ, RZ, R22 ;  /* 0x000000ffff1f8224 */ /* 0x000fe400078e0016 */
.L_x_14:
[----:B------:R-:W-:Y:S05]  /*0820*/  BSYNC B0 ;  /* 0x0000000000007941 */ /* 0x000fea0003800000 */
.L_x_13:
        /* <DEDUP_REMOVED lines=9> */
[----:B------:R-:W-:Y:S01]  /*08c0*/  IMAD.WIDE.U32 R24, R25, -0x2daee0ad, RZ ;  /* 0xd2511f5319187825 */ /* 0x000fe200078e00ff */
[----:B------:R-:W-:-:S03]  /*08d0*/  LOP3.LUT R23, R43, R23, R0, 0x96, !PT ;  /* 0x000000172b177212 */ /* 0x000fc600078e9600 */
[----:B------:R-:W-:Y:S01]  /*08e0*/  IMAD.MOV.U32 R26, RZ, RZ, R35 ;  /* 0x000000ffff1a7224 */ /* 0x000fe200078e0023 */
        /* <DEDUP_REMOVED lines=29> */
[----:B------:R-:W-:Y:S01]  /*0ac0*/  IMAD.WIDE.U32 R40, R41, -0x326172a9, RZ ;  /* 0xcd9e8d5729287825 */ /* 0x000fe200078e00ff */
[----:B------:R-:W-:-:S03]  /*0ad0*/  MOV R23, R34 ;  /* 0x0000002200177202 */ /* 0x000fc60000000f00 */
[----:B------:R-:W-:Y:S01]  /*0ae0*/  IMAD.HI.U32 R35, R32, -0x2daee0ad, RZ ;  /* 0xd2511f5320237827 */ /* 0x000fe200078e00ff */
[----:B------:R-:W-:-:S03]  /*0af0*/  LOP3.LUT R34, R41, R22, R29, 0x96, !PT ;  /* 0x0000001629227212 */ /* 0x000fc600078e961d */
[----:B------:R-:W-:Y:S01]  /*0b00*/  IMAD.MOV.U32 R22, RZ, RZ, R36 ;  /* 0x000000ffff167224 */ /* 0x000fe200078e0024 */
[----:B------:R-:W-:Y:S01]  /*0b10*/  LOP3.LUT R35, R35, R24, R28, 0x96, !PT ;  /* 0x0000001823237212 */ /* 0x000fe200078e961c */
        /* <DEDUP_REMOVED lines=8> */
[----:B------:R-:W-:Y:S02]  /*0ba0*/  IMAD.MOV.U32 R45, RZ, RZ, R25 ;  /* 0x000000ffff2d7224 */ /* 0x000fe400078e0019 */
[----:B------:R-:W-:Y:S02]  /*0bb0*/  IMAD.MOV.U32 R44, RZ, RZ, R34 ;  /* 0x000000ffff2c7224 */ /* 0x000fe400078e0022 */
[----:B------:R-:W-:Y:S02]  /*0bc0*/  IMAD.MOV.U32 R39, RZ, RZ, R36 ;  /* 0x000000ffff277224 */ /* 0x000fe400078e0024 */
[----:B------:R-:W-:-:S06]  /*0bd0*/  IMAD.MOV.U32 R24, RZ, RZ, R35 ;  /* 0x000000ffff187224 */ /* 0x000fcc00078e0023 */
[----:B------:R-:W-:Y:S05]  /*0be0*/  @!P0 BRA `(.L_x_15) ;  /* 0x0000009000008947 */ /* 0x000fea0003800000 */
[----:B------:R-:W-:Y:S01]  /*0bf0*/  IMAD.MOV.U32 R45, RZ, RZ, R23 ;  /* 0x000000ffff2d7224 */ /* 0x000fe200078e0017 */
[----:B------:R-:W-:Y:S01]  /*0c00*/  MOV R39, R26 ;  /* 0x0000001a00277202 */ /* 0x000fe20000000f00 */
[----:B------:R-:W-:Y:S02]  /*0c10*/  IMAD.MOV.U32 R44, RZ, RZ, R22 ;  /* 0x000000ffff2c7224 */ /* 0x000fe400078e0016 */
[----:B------:R-:W-:Y:S01]  /*0c20*/  IMAD.MOV.U32 R24, RZ, RZ, R25 ;  /* 0x000000ffff187224 */ /* 0x000fe200078e0019 */
[----:B------:R-:W-:Y:S05]  /*0c30*/  BRA `(.L_x_15) ;  /* 0x0000004000007947 */ /* 0x000fea0003800000 */
.L_x_16:
[----:B------:R-:W-:Y:S02]  /*0c40*/  IMAD.MOV.U32 R45, RZ, RZ, R26 ;  /* 0x000000ffff2d7224 */ /* 0x000fe400078e001a */
[----:B------:R-:W-:Y:S02]  /*0c50*/  IMAD.MOV.U32 R44, RZ, RZ, R25 ;  /* 0x000000ffff2c7224 */ /* 0x000fe400078e0019 */
[----:B------:R-:W-:Y:S02]  /*0c60*/  IMAD.MOV.U32 R39, RZ, RZ, R34 ;  /* 0x000000ffff277224 */ /* 0x000fe400078e0022 */
[----:B------:R-:W-:-:S04]  /*0c70*/  IMAD.MOV.U32 R24, RZ, RZ, R36 ;  /* 0x000000ffff187224 */ /* 0x000fc800078e0024 */
.L_x_15:
[----:B------:R-:W-:Y:S01]  /*0c80*/  IMAD.WIDE.U32 R24, R24, 0x200000, RZ ;  /* 0x0020000018187825 */ /* 0x000fe200078e00ff */
[----:B------:R-:W-:Y:S01]  /*0c90*/  ISETP.GE.AND P1, PT, R27, c[0x0][0x160], PT ;  /* 0x000058001b007a0c */ /* 0x000fe20003f26270 */
[----:B------:R-:W-:Y:S01]  /*0ca0*/  HFMA2.MMA R42, -RZ, RZ, 0, 0 ;  /* 0x00000000ff2a7435 */ /* 0x000fe200000001ff */
[----:B------:R-:W-:Y:S01]  /*0cb0*/  BSSY B0, `(.L_x_17) ;  /* 0x0000028000007945 */ /* 0x000fe20003800000 */
[----:B------:R-:W-:Y:S01]  /*0cc0*/  IMAD.MOV.U32 R43, RZ, RZ, 0x3ca00000 ;  /* 0x3ca00000ff2b7424 */ /* 0x000fe200078e00ff */
[----:B------:R-:W-:Y:S01]  /*0cd0*/  LOP3.LUT R24, R24, R39, RZ, 0x3c, !PT ;  /* 0x0000002718187212 */ /* 0x000fe200078e3cff */
[----:B------:R-:W-:-:S03]  /*0ce0*/  IMAD.MOV.U32 R39, RZ, RZ, c[0x0][0x0] ;  /* 0x00000000ff277624 */ /* 0x000fc600078e00ff */
[----:B------:R-:W1:Y:S01]  /*0cf0*/  I2F.F64.U64 R22, R24 ;  /* 0x0000001800167312 */ /* 0x000e620000301800 */
[----:B------:R-:W-:-:S05]  /*0d00*/  IMAD R40, R39, c[0x0][0xc], R27 ;  /* 0x0000030027287a24 */ /* 0x000fca00078e021b */
[----:B------:R-:W-:Y:S01]  /*0d10*/  ISETP.GE.AND P0, PT, R40, c[0x0][0x160], PT ;  /* 0x0000580028007a0c */ /* 0x000fe20003f06270 */
[----:B-1----:R1:W2:Y:S01]  /*0d20*/  DFMA R22, R22, R42, 5.5511151231257827021e-17 ;  /* 0x3c9000001616742b */ /* 0x0022a2000000002a */
[----:B------:R-:W-:Y:S06]  /*0d30*/  @P1 BRA `(.L_x_18) ;  /* 0x000001f000001947 */ /* 0x000fec0003800000 */
[----:B------:R-:W-:-:S04]  /*0d40*/  IMAD.MOV.U32 R26, RZ, RZ, 0x2 ;  /* 0x00000002ff1a7424 */ /* 0x000fc800078e00ff */
[----:B------:R-:W-:-:S05]  /*0d50*/  IMAD.WIDE R24, R27, R26, c[0x0][0x188] ;  /* 0x000062001b187625 */ /* 0x000fca00078e021a */
[----:B------:R3:W4:Y:S02]  /*0d60*/  LDG.E.U16 R41, [R24.64] ;  /* 0x0000000418297981 */ /* 0x000724000c1e1500 */
[----:B---3--:R-:W-:-:S05]  /*0d70*/  IMAD.WIDE.U32 R24, R44, 0x200000, RZ ;  /* 0x002000002c187825 */ /* 0x008fca00078e00ff */
[----:B------:R-:W-:-:S04]  /*0d80*/  LOP3.LUT R24, R24, R45, RZ, 0x3c, !PT ;  /* 0x0000002d18187212 */ /* 0x000fc800078e3cff */
[----:B------:R-:W3:Y:S02]  /*0d90*/  I2F.F64.U64 R44, R24 ;  /* 0x00000018002c7312 */ /* 0x000ee40000301800 */
[----:B-1-3--:R-:W1:-:S06]  /*0da0*/  DFMA R42, R44, R42, 5.5511151231257827021e-17 ;  /* 0x3c9000002c2a742b */ /* 0x00ae4c000000002a */
[----:B-1----:R-:W1:Y:S01]  /*0db0*/  F2F.F32.F64 R44, R42 ;  /* 0x0000002a002c7310 */ /* 0x002e620000301000 */
[----:B------:R-:W1:-:S14]  /*0dc0*/  DSETP.GEU.AND P1, PT, |R42|, c[0x2][0x0], PT ;  /* 0x008000002a00762a */ /* 0x000e5c0003f2e200 */
[----:B-1----:R-:W-:-:S05]  /*0dd0*/  @!P1 FMUL R44, R44, 1.175494350822287508e-38 ;  /* 0x008000002c2c9820 */ /* 0x002fca0000400000 */
[----:B------:R-:W-:-:S04]  /*0de0*/  F2FP.BF16.PACK_AB R44, RZ, R44 ;  /* 0x0000002cff2c723e */ /* 0x000fc800000010ff */
[----:B------:R-:W-:-:S05]  /*0df0*/  PRMT R44, RZ, 0x5410, R44 ;  /* 0x00005410ff2c7816 */ /* 0x000fca000000002c */
[----:B------:R-:W-:-:S06]  /*0e00*/  FMUL.FTZ R44, R44, 1 ;  /* 0x3f8000002c2c7820 */ /* 0x000fcc0000410000 */
[----:B------:R-:W1:Y:S02]  /*0e10*/  F2F.F64.F32 R44, R44 ;  /* 0x0000002c002c7310 */ /* 0x000e640000201800 */
[----:B01----:R-:W0:-:S06]  /*0e20*/  DFMA R44, R20, R44, c[0x0][0x198] ;  /* 0x00006600142c762b */ /* 0x003e0c000000002c */
[----:B0-----:R0:W1:Y:S01]  /*0e30*/  F2F.F32.F64 R42, R44 ;  /* 0x0000002c002a7310 */ /* 0x0010620000301000 */
[----:B------:R0:W1:Y:S02]  /*0e40*/  DSETP.GEU.AND P2, PT, |R44|, c[0x2][0x0], PT ;  /* 0x008000002c00762a */ /* 0x0000640003f4e200 */
[----:B0-----:R-:W-:-:S12]  /*0e50*/  IMAD.MOV.U32 R44, RZ, RZ, 0x3f80 ;  /* 0x00003f80ff2c7424 */ /* 0x001fd800078e00ff */
[----:B-1----:R-:W-:-:S05]  /*0e60*/  @!P2 FMUL R42, R42, 1.175494350822287508e-38 ;  /* 0x008000002a2aa820 */ /* 0x002fca0000400000 */
[----:B------:R-:W-:Y:S02]  /*0e70*/  F2FP.BF16.PACK_AB R42, RZ, R42 ;  /* 0x0000002aff2a723e */ /* 0x000fe400000010ff */
[----:B----4-:R-:W-:-:S04]  /*0e80*/  PRMT R24, RZ, 0x5410, R41 ;  /* 0x00005410ff187816 */ /* 0x010fc80000000029 */
[----:B------:R-:W-:-:S13]  /*0e90*/  FSETP.GTU.FTZ.AND P1, PT, R24, RZ, PT ;  /* 0x000000ff1800720b */ /* 0x000fda0003f3c000 */
[----:B------:R-:W-:-:S05]  /*0ea0*/  @!P1 PRMT R25, RZ, 0x5410, R42 ;  /* 0x00005410ff199816 */ /* 0x000fca000000002a */
[----:B------:R-:W-:Y:S02]  /*0eb0*/  @!P1 FMUL.FTZ R43, R24, R25 ;  /* 0x00000019182b9220 */ /* 0x000fe40000410000 */
[----:B------:R-:W-:-:S03]  /*0ec0*/  IMAD.WIDE R24, R27, R26, c[0x0][0x180] ;  /* 0x000060001b187625 */ /* 0x000fc600078e021a */
[----:B------:R-:W-:Y:S01]  /*0ed0*/  @!P1 F2FP.BF16.PACK_AB R43, RZ, R43 ;  /* 0x0000002bff2b923e */ /* 0x000fe200000010ff */
[----:B------:R-:W-:-:S04]  /*0ee0*/  IMAD.WIDE R26, R27, R26, c[0x0][0x190] ;  /* 0x000064001b1a7625 */ /* 0x000fc800078e021a */
[----:B------:R0:W-:Y:S04]  /*0ef0*/  @!P1 STG.E.U16 [R24.64], R43 ;  /* 0x0000002b18009986 */ /* 0x0001e8000c101504 */
[----:B------:R0:W-:Y:S04]  /*0f00*/  @!P1 STG.E.U16 [R26.64], R42 ;  /* 0x0000002a1a009986 */ /* 0x0001e8000c101504 */
[----:B------:R0:W-:Y:S04]  /*0f10*/  @P1 STG.E.U16 [R24.64], R41 ;  /* 0x0000002918001986 */ /* 0x0001e8000c101504 */
[----:B------:R0:W-:Y:S02]  /*0f20*/  @P1 STG.E.U16 [R26.64], R44 ;  /* 0x0000002c1a001986 */ /* 0x0001e4000c101504 */
.L_x_18:
[----:B------:R-:W-:Y:S05]  /*0f30*/  BSYNC B0 ;  /* 0x0000000000007941 */ /* 0x000fea0003800000 */
.L_x_17:
[----:B------:R-:W-:Y:S05]  /*0f40*/  @P0 BRA `(.L_x_19) ;  /* 0x000001c000000947 */ /* 0x000fea0003800000 */
[----:B01----:R-:W-:-:S04]  /*0f50*/  IMAD.MOV.U32 R43, RZ, RZ, 0x2 ;  /* 0x00000002ff2b7424 */ /* 0x003fc800078e00ff */
[----:B------:R-:W-:-:S05]  /*0f60*/  IMAD.WIDE R24, R40, R43, c[0x0][0x188] ;  /* 0x0000620028187625 */ /* 0x000fca00078e022b */
[----:B------:R0:W3:Y:S01]  /*0f70*/  LDG.E.U16 R41, [R24.64] ;  /* 0x0000000418297981 */ /* 0x0000e2000c1e1500 */
[----:B--2---:R-:W1:Y:S01]  /*0f80*/  F2F.F32.F64 R26, R22 ;  /* 0x00000016001a7310 */ /* 0x004e620000301000 */
[----:B------:R-:W1:Y:S01]  /*0f90*/  DSETP.GEU.AND P0, PT, |R22|, c[0x2][0x0], PT ;  /* 0x008000001600762a */ /* 0x000e620003f0e200 */
[----:B0-----:R-:W-:-:S13]  /*0fa0*/  IMAD.WIDE R24, R40, R43, c[0x0][0x180] ;  /* 0x0000600028187625 */ /* 0x001fda00078e022b */
[----:B-1----:R-:W-:-:S05]  /*0fb0*/  @!P0 FMUL R26, R26, 1.175494350822287508e-38 ;  /* 0x008000001a1a8820 */ /* 0x002fca0000400000 */
[----:B------:R-:W-:-:S04]  /*0fc0*/  F2FP.BF16.PACK_AB R26, RZ, R26 ;  /* 0x0000001aff1a723e */ /* 0x000fc800000010ff */
[----:B------:R-:W-:-:S05]  /*0fd0*/  PRMT R26, RZ, 0x5410, R26 ;  /* 0x00005410ff1a7816 */ /* 0x000fca000000001a */
[----:B------:R-:W-:-:S04]  /*0fe0*/  FMUL.FTZ R42, R26, 1 ;  /* 0x3f8000001a2a7820 */ /* 0x000fc80000410000 */
[----:B------:R0:W1:Y:S02]  /*0ff0*/  F2F.F64.F32 R26, R42 ;  /* 0x0000002a001a7310 */ /* 0x0000640000201800 */
[----:B0-----:R-:W-:Y:S01]  /*1000*/  IMAD.MOV.U32 R42, RZ, RZ, 0x3f80 ;  /* 0x00003f80ff2a7424 */ /* 0x001fe200078e00ff */
[----:B-1----:R-:W0:-:S06]  /*1010*/  DFMA R26, R20, R26, c[0x0][0x198] ;  /* 0x00006600141a762b */ /* 0x002e0c000000001a */
[----:B0-----:R-:W0:Y:S01]  /*1020*/  F2F.F32.F64 R44, R26 ;  /* 0x0000001a002c7310 */ /* 0x001e220000301000 */
[----:B------:R-:W0:-:S14]  /*1030*/  DSETP.GEU.AND P1, PT, |R26|, c[0x2][0x0], PT ;  /* 0x008000001a00762a */ /* 0x000e1c0003f2e200 */
[----:B0-----:R-:W-:-:S05]  /*1040*/  @!P1 FMUL R44, R44, 1.175494350822287508e-38 ;  /* 0x008000002c2c9820 */ /* 0x001fca0000400000 */
[----:B------:R-:W-:Y:S02]  /*1050*/  F2FP.BF16.PACK_AB R27, RZ, R44 ;  /* 0x0000002cff1b723e */ /* 0x000fe400000010ff */
[----:B---3--:R-:W-:-:S04]  /*1060*/  PRMT R22, RZ, 0x5410, R41 ;  /* 0x00005410ff167816 */ /* 0x008fc80000000029 */
        /* <DEDUP_REMOVED lines=10> */
.L_x_19:
[----:B0-----:R-:W-:Y:S01]  /*1110*/  IMAD R27, R39, c[0x0][0xc], R40 ;  /* 0x00000300271b7a24 */ /* 0x001fe200078e0228 */
[----:B------:R-:W-:Y:S01]  /*1120*/  WARPSYNC 0xffffffff ;  /* 0xffffffff00007948 */ /* 0x000fe20003800000 */
[----:B------:R-:W-:Y:S03]  /*1130*/  BAR.SYNC.DEFER_BLOCKING 0x0 ;  /* 0x0000000000007b1d */ /* 0x000fe60000010000 */
[----:B------:R-:W-:-:S13]  /*1140*/  ISETP.GE.AND P0, PT, R27, R17, PT ;  /* 0x000000111b00720c */ /* 0x000fda0003f06270 */
[----:B------:R-:W-:Y:S05]  /*1150*/  @!P0 BRA `(.L_x_20) ;  /* 0xfffff5f000008947 */ /* 0x000fea000383ffff */
[----:B------:R-:W-:Y:S05]  /*1160*/  EXIT ;  /* 0x000000000000794d */ /* 0x000fea0003800000 */
.L_x_21:
        /* <DEDUP_REMOVED lines=9> */
.L_x_91:


//--------------------- .text._ZN2at6native28rrelu_with_noise_cuda_kernelIN3c104HalfELi4EZNS0_28_rrelu_with_noise_cuda_trainIS3_EEvRNS_6TensorERKS5_S6_RKNS2_6ScalarESB_St8optionalINS_9GeneratorEEEUlP24curandStatePhilox4_32_10E0_EEviNS_15PhiloxCudaStateEPT_PKSJ_SK_ddRKT1_ --------------------------
	.section	.text._ZN2at6native28rrelu_with_noise_cuda_kernelIN3c104HalfELi4EZNS0_28_rrelu_with_noise_cuda_trainIS3_EEvRNS_6TensorERKS5_S6_RKNS2_6ScalarESB_St8optionalINS_9GeneratorEEEUlP24curandStatePhilox4_32_10E0_EEviNS_15PhiloxCudaStateEPT_PKSJ_SK_ddRKT1_,"ax",@progbits
	.sectioninfo	@"SHI_REGISTERS=54"
	.align	128
        .global         _ZN2at6native28rrelu_with_noise_cuda_kernelIN3c104HalfELi4EZNS0_28_rrelu_with_noise_cuda_trainIS3_EEvRNS_6TensorERKS5_S6_RKNS2_6ScalarESB_St8optionalINS_9GeneratorEEEUlP24curandStatePhilox4_32_10E0_EEviNS_15PhiloxCudaStateEPT_PKSJ_SK_ddRKT1_
        .type           _ZN2at6native28rrelu_with_noise_cuda_kernelIN3c104HalfELi4EZNS0_28_rrelu_with_noise_cuda_trainIS3_EEvRNS_6TensorERKS5_S6_RKNS2_6ScalarESB_St8optionalINS_9GeneratorEEEUlP24curandStatePhilox4_32_10E0_EEviNS_15PhiloxCudaStateEPT_PKSJ_SK_ddRKT1_,@function
        .size           _ZN2at6native28rrelu_with_noise_cuda_kernelIN3c104HalfELi4EZNS0_28_rrelu_with_noise_cuda_trainIS3_EEvRNS_6TensorERKS5_S6_RKNS2_6ScalarESB_St8optionalINS_9GeneratorEEEUlP24curandStatePhilox4_32_10E0_EEviNS_15PhiloxCudaStateEPT_PKSJ_SK_ddRKT1_,(.L_x_92 - _ZN2at6native28rrelu_with_noise_cuda_kernelIN3c104HalfELi4EZNS0_28_rrelu_with_noise_cuda_trainIS3_EEvRNS_6TensorERKS5_S6_RKNS2_6ScalarESB_St8optionalINS_9GeneratorEEEUlP24curandStatePhilox4_32_10E0_EEviNS_15PhiloxCudaStateEPT_PKSJ_SK_ddRKT1_)
        .other          _ZN2at6native28rrelu_with_noise_cuda_kernelIN3c104HalfELi4EZNS0_28_rrelu_with_noise_cuda_trainIS3_EEvRNS_6TensorERKS5_S6_RKNS2_6ScalarESB_St8optionalINS_9GeneratorEEEUlP24curandStatePhilox4_32_10E0_EEviNS_15PhiloxCudaStateEPT_PKSJ_SK_ddRKT1_,@"STO_CUDA_ENTRY STV_DEFAULT"
_ZN2at6native28rrelu_with_noise_cuda_kernelIN3c104HalfELi4EZNS0_28_rrelu_with_noise_cuda_trainIS3_EEvRNS_6TensorERKS5_S6_RKNS2_6ScalarESB_St8optionalINS_9GeneratorEEEUlP24curandStatePhilox4_32_10E0_EEviNS_15PhiloxCudaStateEPT_PKSJ_SK_ddRKT1_:
.text._ZN2at6native28rrelu_with_noise_cuda_kernelIN3c104HalfELi4EZNS0_28_rrelu_with_noise_cuda_trainIS3_EEvRNS_6TensorERKS5_S6_RKNS2_6ScalarESB_St8optionalINS_9GeneratorEEEUlP24curandStatePhilox4_32_10E0_EEviNS_15PhiloxCudaStateEPT_PKSJ_SK_ddRKT1_:
[----:B------:R-:W-:Y:S02]  /*0000*/  IMAD.MOV.U32 R1, RZ, RZ, c[0x0][0x28] ;  /* 0x00000a00ff017624 */ /* 0x000fe400078e00ff */
[----:B------:R-:W-:Y:S01]  /*0010*/  ULDC.U8 UR4, c[0x0][0x17c] ;  /* 0x00005f0000047ab9 */ /* 0x000fe20000000000 */
[----:B------:R-:W-:Y:S01]  /*0020*/  IMAD.MOV.U32 R28, RZ, RZ, c[0x0][0x170] ;  /* 0x00005c00ff1c7624 */ /* 0x000fe200078e00ff */
[----:B------:R-:W-:Y:S01]  /*0030*/  ISETP.NE.AND P0, PT, RZ, UR4, PT ;  /* 0x00000004ff007c0c */ /* 0x000fe2000bf05270 */
[----:B------:R-:W-:Y:S01]  /*0040*/  IMAD.MOV.U32 R29, RZ, RZ, c[0x0][0x174] ;  /* 0x00005d00ff1d7624 */ /* 0x000fe200078e00ff */
[----:B------:R-:W-:-:S11]  /*0050*/  ULDC.64 UR4, c[0x0][0x118] ;  /* 0x0000460000047ab9 */ /* 0x000fd60000000a00 */
[----:B------:R-:W2:Y:S01]  /*0060*/  @P0 LDG.E.64 R6, [R28.64] ;  /* 0x000000041c060981 */ /* 0x000ea2000c1e1b00 */
[----:B------:R-:W-:Y:S01]  /*0070*/  IMAD.MOV.U32 R24, RZ, RZ, c[0x0][0x168] ;  /* 0x00005a00ff187624 */ /* 0x000fe200078e00ff */
[----:B------:R-:W-:-:S06]  /*0080*/  MOV R25, c[0x0][0x16c] ;  /* 0x00005b0000197a02 */ /* 0x000fcc0000000f00 */
        /* <DEDUP_REMOVED lines=17> */
[----:B--2---:R-:W-:Y:S02]  /*01a0*/  @P0 IADD3 R28, P1, R6, c[0x0][0x178], RZ ;  /* 0x00005e00061c0a10 */ /* 0x004fe40007f3e0ff */
[----:B-1----:R-:W-:-:S03]  /*01b0*/  IADD3 R6, RZ, -R3, RZ ;  /* 0x80000003ff067210 */ /* 0x002fc60007ffe0ff */
[----:B------:R-:W-:Y:S02]  /*01c0*/  @P0 IMAD.X R29, RZ, RZ, R7, P1 ;  /* 0x000000ffff1d0224 */ /* 0x000fe400008e0607 */
[----:B------:R-:W-:Y:S01]  /*01d0*/  IMAD R7, R6, R9, RZ ;  /* 0x0000000906077224 */ /* 0x000fe200078e02ff */
[----:B---3--:R-:W-:Y:S02]  /*01e0*/  IADD3 R0, R25, -0x4498517b, RZ ;  /* 0xbb67ae8519007810 */ /* 0x008fe40007ffe0ff */
[----:B------:R-:W-:Y:S01]  /*01f0*/  SHF.R.U64 R30, R28, 0x2, R29 ;  /* 0x000000021c1e7819 */ /* 0x000fe2000000121d */
[----:B------:R-:W-:Y:S01]  /*0200*/  IMAD.HI.U32 R20, R3, R7, R2 ;  /* 0x0000000703147227 */ /* 0x000fe200078e0002 */
[----:B------:R-:W-:Y:S02]  /*0210*/  SHF.R.U32.HI R29, RZ, 0x2, R29 ;  /* 0x00000002ff1d7819 */ /* 0x000fe4000001161d */
[----:B------:R-:W-:Y:S01]  /*0220*/  IADD3 R2, R24, -0x61c88647, RZ ;  /* 0x9e3779b918027810 */ /* 0x000fe20007ffe0ff */
[----:B------:R-:W-:Y:S01]  /*0230*/  IMAD.WIDE.U32 R12, R30, -0x2daee0ad, RZ ;  /* 0xd2511f531e0c7825 */ /* 0x000fe200078e00ff */
[----:B------:R-:W-:-:S02]  /*0240*/  LOP3.LUT R6, R5, R29, R24, 0x96, !PT ;  /* 0x0000001d05067212 */ /* 0x000fc400078e9618 */
[----:B------:R-:W-:Y:S02]  /*0250*/  IABS R3, R32 ;  /* 0x0000002000037213 */ /* 0x000fe40000000000 */
[C---:B------:R-:W-:Y:S01]  /*0260*/  LOP3.LUT R10, R25.reuse, R13, R31, 0x96, !PT ;  /* 0x0000000d190a7212 */ /* 0x040fe200078e961f */
[----:B------:R-:W-:Y:S01]  /*0270*/  IMAD.WIDE.U32 R6, R6, -0x2daee0ad, RZ ;  /* 0xd2511f5306067825 */ /* 0x000fe200078e00ff */
[----:B------:R-:W-:Y:S02]  /*0280*/  IABS R5, R19 ;  /* 0x0000001300057213 */ /* 0x000fe40000000000 */
[----:B------:R-:W-:Y:S01]  /*0290*/  IADD3 R8, R25, -0x126145ec, RZ ;  /* 0xed9eba1419087810 */ /* 0x000fe20007ffe0ff */
[----:B------:R-:W-:Y:S01]  /*02a0*/  IMAD.WIDE.U32 R10, R10, -0x326172a9, RZ ;  /* 0xcd9e8d570a0a7825 */ /* 0x000fe200078e00ff */
[----:B------:R-:W-:Y:S02]  /*02b0*/  LOP3.LUT R12, R7, R12, R0, 0x96, !PT ;  /* 0x0000000c070c7212 */ /* 0x000fe400078e9600 */
[----:B------:R-:W-:Y:S01]  /*02c0*/  IADD3 R7, R24, 0x78dde6e4, RZ ;  /* 0x78dde6e418077810 */ /* 0x000fe20007ffe0ff */
[----:B------:R-:W-:Y:S01]  /*02d0*/  IMAD.MOV R22, RZ, RZ, -R3 ;  /* 0x000000ffff167224 */ /* 0x000fe200078e0a03 */
[----:B------:R-:W-:Y:S01]  /*02e0*/  LOP3.LUT R14, R11, R2, R4, 0x96, !PT ;  /* 0x000000020b0e7212 */ /* 0x000fe200078e9604 */
[----:B------:R-:W-:Y:S01]  /*02f0*/  IMAD.HI.U32 R20, R20, R5, RZ ;  /* 0x0000000514147227 */ /* 0x000fe200078e00ff */
[----:B------:R-:W-:-:S02]  /*0300*/  IADD3 R3, R24, 0x3c6ef372, RZ ;  /* 0x3c6ef37218037810 */ /* 0x000fc40007ffe0ff */
[----:B------:R-:W-:Y:S01]  /*0310*/  IADD3 R4, R25, 0x76cf5d0a, RZ ;  /* 0x76cf5d0a19047810 */ /* 0x000fe20007ffe0ff */
[----:B------:R-:W-:-:S04]  /*0320*/  IMAD.WIDE.U32 R12, R12, -0x326172a9, RZ ;  /* 0xcd9e8d570c0c7825 */ /* 0x000fc800078e00ff */
[----:B------:R-:W-:Y:S01]  /*0330*/  IMAD.WIDE.U32 R14, R14, -0x2daee0ad, RZ ;  /* 0xd2511f530e0e7825 */ /* 0x000fe200078e00ff */
[----:B------:R-:W-:-:S03]  /*0340*/  LOP3.LUT R10, R13, R10, R3, 0x96, !PT ;  /* 0x0000000a0d0a7212 */ /* 0x000fc600078e9603 */
[----:B------:R-:W-:Y:S01]  /*0350*/  IMAD R22, R20, R22, R5 ;  /* 0x0000001614167224 */ /* 0x000fe200078e0205 */
[----:B------:R-:W-:Y:S01]  /*0360*/  LOP3.LUT R16, R15, R6, R4, 0x96, !PT ;  /* 0x000000060f107212 */ /* 0x000fe200078e9604 */
[----:B------:R-:W-:Y:S01]  /*0370*/  IMAD.WIDE.U32 R10, R10, -0x2daee0ad, RZ ;  /* 0xd2511f530a0a7825 */ /* 0x000fe200078e00ff */
[----:B------:R-:W-:Y:S02]  /*0380*/  IADD3 R5, R25, 0x32370b8f, RZ ;  /* 0x32370b8f19057810 */ /* 0x000fe40007ffe0ff */
[----:B------:R-:W-:Y:S01]  /*0390*/  ISETP.GT.U32.AND P1, PT, R9, R22, PT ;  /* 0x000000160900720c */ /* 0x000fe20003f24070 */
[----:B------:R-:W-:Y:S01]  /*03a0*/  IMAD.WIDE.U32 R16, R16, -0x326172a9, RZ ;  /* 0xcd9e8d5710107825 */ /* 0x000fe200078e00ff */
[----:B------:R-:W-:Y:S02]  /*03b0*/  IADD3 R6, R24, -0x255992d5, RZ ;  /* 0xdaa66d2b18067810 */ /* 0x000fe40007ffe0ff */
[----:B------:R-:W-:Y:S02]  /*03c0*/  LOP3.LUT R13, R11, R14, R5, 0x96, !PT ;  /* 0x0000000e0b0d7212 */ /* 0x000fe400078e9605 */
[----:B------:R-:W-:-:S02]  /*03d0*/  LOP3.LUT R14, R17, R12, R6, 0x96, !PT ;  /* 0x0000000c110e7212 */ /* 0x000fc400078e9606 */
[----:B------:R-:W-:Y:S01]  /*03e0*/  LOP3.LUT R11, R19, R32, RZ, 0x3c, !PT ;  /* 0x00000020130b7212 */ /* 0x000fe200078e3cff */
[----:B------:R-:W-:-:S03]  /*03f0*/  IMAD.WIDE.U32 R12, R13, -0x326172a9, RZ ;  /* 0xcd9e8d570d0c7825 */ /* 0x000fc600078e00ff */
[----:B------:R-:W-:Y:S01]  /*0400*/  ISETP.GE.AND P2, PT, R11, RZ, PT ;  /* 0x000000ff0b00720c */ /* 0x000fe20003f46270 */
[----:B------:R-:W-:Y:S01]  /*0410*/  IMAD.WIDE.U32 R14, R14, -0x2daee0ad, RZ ;  /* 0xd2511f530e0e7825 */ /* 0x000fe200078e00ff */
[-C--:B------:R-:W-:Y:S02]  /*0420*/  @!P1 IADD3 R22, R22, -R9.reuse, RZ ;  /* 0x8000000916169210 */ /* 0x080fe40007ffe0ff */
[----:B------:R-:W-:Y:S02]  /*0430*/  LOP3.LUT R18, R13, R16, R7, 0x96, !PT ;  /* 0x000000100d127212 */ /* 0x000fe400078e9607 */
[----:B------:R-:W-:Y:S02]  /*0440*/  ISETP.GE.U32.AND P0, PT, R22, R9, PT ;  /* 0x000000091600720c */ /* 0x000fe40003f06070 */
[----:B------:R-:W-:Y:S01]  /*0450*/  LOP3.LUT R26, R15, R10, R8, 0x96, !PT ;  /* 0x0000000a0f1a7212 */ /* 0x000fe200078e9608 */
[----:B------:R-:W-:Y:S01]  /*0460*/  IMAD.WIDE.U32 R18, R18, -0x2daee0ad, RZ ;  /* 0xd2511f5312127825 */ /* 0x000fe200078e00ff */
[----:B------:R-:W-:-:S02]  /*0470*/  IADD3 R9, R25, -0x56f99767, RZ ;  /* 0xa906689919097810 */ /* 0x000fc40007ffe0ff */
[----:B------:R-:W-:Y:S01]  /*0480*/  IADD3 R10, R24, 0x1715609d, RZ ;  /* 0x1715609d180a7810 */ /* 0x000fe20007ffe0ff */
[----:B------:R-:W-:Y:S01]  /*0490*/  IMAD.WIDE.U32 R26, R26, -0x326172a9, RZ ;  /* 0xcd9e8d571a1a7825 */ /* 0x000fe200078e00ff */
[----:B------:R-:W-:Y:S02]  /*04a0*/  @!P1 IADD3 R20, R20, 0x1, RZ ;  /* 0x0000000114149810 */ /* 0x000fe40007ffe0ff */
[----:B------:R-:W-:Y:S02]  /*04b0*/  ISETP.NE.AND P1, PT, R32, RZ, PT ;  /* 0x000000ff2000720c */ /* 0x000fe40003f25270 */
[----:B------:R-:W-:Y:S02]  /*04c0*/  LOP3.LUT R16, R19, R14, R9, 0x96, !PT ;  /* 0x0000000e13107212 */ /* 0x000fe400078e9609 */
[----:B------:R-:W-:Y:S02]  /*04d0*/  LOP3.LUT R22, R27, R12, R10, 0x96, !PT ;  /* 0x0000000c1b167212 */ /* 0x000fe400078e960a */
[----:B------:R-:W-:Y:S01]  /*04e0*/  @P0 IADD3 R20, R20, 0x1, RZ ;  /* 0x0000000114140810 */ /* 0x000fe20007ffe0ff */
        /* <DEDUP_REMOVED lines=9> */
[----:B------:R-:W-:-:S03]  /*0580*/  IADD3 R14, R24, 0x5384540f, RZ ;  /* 0x5384540f180e7810 */ /* 0x000fc60007ffe0ff */
[----:B------:R-:W-:Y:S01]  /*0590*/  @!P2 IMAD.MOV R15, RZ, RZ, -R15 ;  /* 0x000000ffff0fa224 */ /* 0x000fe200078e0a0f */
[----:B------:R-:W-:Y:S01]  /*05a0*/  @!P1 LOP3.LUT R15, RZ, R32, RZ, 0x33, !PT ;  /* 0x00000020ff0f9212 */ /* 0x000fe200078e33ff */
[----:B------:R-:W-:Y:S01]  /*05b0*/  IMAD.WIDE.U32 R20, R20, -0x326172a9, RZ ;  /* 0xcd9e8d5714147825 */ /* 0x000fe200078e00ff */
        /* <DEDUP_REMOVED lines=19> */
[----:B------:R-:W-:Y:S01]  /*06f0*/  MOV R27, c[0x0][0x1a4] ;  /* 0x00006900001b7a02 */ /* 0x000fe20000000f00 */
[----:B------:R-:W-:Y:S01]  /*0700*/  IMAD.MOV.U32 R20, RZ, RZ, R31 ;  /* 0x000000ffff147224 */ /* 0x000fe200078e001f */
[----:B------:R-:W-:Y:S01]  /*0710*/  LOP3.LUT R35, R28, 0x3, RZ, 0xc0, !PT ;  /* 0x000000031c237812 */ /* 0x000fe200078ec0ff */
[----:B------:R-:W-:Y:S01]  /*0720*/  IMAD.MOV.U32 R21, RZ, RZ, R30 ;  /* 0x000000ffff157224 */ /* 0x000fe200078e001e */
[----:B------:R-:W-:Y:S01]  /*0730*/  MOV R36, R46 ;  /* 0x0000002e00247202 */ /* 0x000fe20000000f00 */
[----:B------:R-:W-:Y:S01]  /*0740*/  IMAD.MOV.U32 R22, RZ, RZ, R29 ;  /* 0x000000ffff167224 */ /* 0x000fe200078e001d */
[----:B------:R-:W0:Y:S01]  /*0750*/  DADD R26, R26, -c[0x0][0x198] ;  /* 0x800066001a1a7629 */ /* 0x000e220000000000 */
[----:B------:R-:W-:-:S03]  /*0760*/  IMAD R34, R34, -0x326172a9, RZ ;  /* 0xcd9e8d5722227824 */ /* 0x000fc600078e02ff */
.L_x_33:
[----:B------:R-:W-:Y:S01]  /*0770*/  IADD3 R21, R21, 0x1, RZ ;  /* 0x0000000115157810 */ /* 0x000fe20007ffe0ff */
[----:B------:R-:W-:Y:S03]  /*0780*/  BSSY B0, `(.L_x_22) ;  /* 0x000000c000007945 */ /* 0x000fe60003800000 */
[C---:B------:R-:W-:Y:S01]  /*0790*/  ISETP.NE.AND P0, PT, R21.reuse, RZ, PT ;  /* 0x000000ff1500720c */ /* 0x040fe20003f05270 */
[----:B0-----:R-:W-:-:S12]  /*07a0*/  IMAD.HI.U32 R31, R21, -0x2daee0ad, RZ ;  /* 0xd2511f53151f7827 */ /* 0x001fd800078e00ff */
        /* <DEDUP_REMOVED lines=9> */
.L_x_23:
[----:B------:R-:W-:Y:S05]  /*0840*/  BSYNC B0 ;  /* 0x0000000000007941 */ /* 0x000fea0003800000 */
.L_x_22:
        /* <DEDUP_REMOVED lines=37> */
[----:B------:R-:W-:Y:S02]  /*0aa0*/  LOP3.LUT R39, R31, R40, R16, 0x96, !PT ;  /* 0x000000281f277212 */ /* 0x000fe400078e9610 */
[----:B------:R-:W-:Y:S01]  /*0ab0*/  MOV R31, R32 ;  /* 0x00000020001f7202 */ /* 0x000fe20000000f00 */
[----:B------:R-:W-:Y:S01]  /*0ac0*/  IMAD R40, R23, -0x2daee0ad, RZ ;  /* 0xd2511f5317287824 */ /* 0x000fe200078e02ff */
[----:B------:R-:W-:Y:S01]  /*0ad0*/  LOP3.LUT R23, R29, R38, R15, 0x96, !PT ;  /* 0x000000261d177212 */ /* 0x000fe200078e960f */
[----:B------:R-:W-:-:S04]  /*0ae0*/  IMAD.WIDE.U32 R38, R39, -0x326172a9, RZ ;  /* 0xcd9e8d5727267825 */ /* 0x000fc800078e00ff */
[----:B------:R-:W-:Y:S01]  /*0af0*/  IMAD.HI.U32 R33, R23, -0x2daee0ad, RZ ;  /* 0xd2511f5317217827 */ /* 0x000fe200078e00ff */
[----:B------:R-:W-:-:S03]  /*0b00*/  LOP3.LUT R32, R39, R28, R19, 0x96, !PT ;  /* 0x0000001c27207212 */ /* 0x000fc600078e9613 */
        /* <DEDUP_REMOVED lines=16> */
[----:B------:R-:W-:Y:S01]  /*0c10*/  MOV R47, R31 ;  /* 0x0000001f002f7202 */ /* 0x000fe20000000f00 */
[----:B------:R-:W-:Y:S02]  /*0c20*/  IMAD.MOV.U32 R28, RZ, RZ, R39 ;  /* 0x000000ffff1c7224 */ /* 0x000fe400078e0027 */
[----:B------:R-:W-:Y:S02]  /*0c30*/  IMAD.MOV.U32 R29, RZ, RZ, R37 ;  /* 0x000000ffff1d7224 */ /* 0x000fe400078e0025 */
[----:B------:R-:W-:Y:S01]  /*0c40*/  IMAD.MOV.U32 R30, RZ, RZ, R40 ;  /* 0x000000ffff1e7224 */ /* 0x000fe200078e0028 */
[----:B------:R-:W-:Y:S05]  /*0c50*/  BRA `(.L_x_24) ;  /* 0x0000004000007947 */ /* 0x000fea0003800000 */
.L_x_25:
[----:B------:R-:W-:Y:S01]  /*0c60*/  MOV R47, R37 ;  /* 0x00000025002f7202 */ /* 0x000fe20000000f00 */
[----:B------:R-:W-:Y:S02]  /*0c70*/  IMAD.MOV.U32 R28, RZ, RZ, R40 ;  /* 0x000000ffff1c7224 */ /* 0x000fe400078e0028 */
[----:B------:R-:W-:Y:S02]  /*0c80*/  IMAD.MOV.U32 R29, RZ, RZ, R32 ;  /* 0x000000ffff1d7224 */ /* 0x000fe400078e0020 */
[----:B------:R-:W-:-:S02]  /*0c90*/  IMAD.MOV.U32 R30, RZ, RZ, R34 ;  /* 0x000000ffff1e7224 */ /* 0x000fc400078e0022 */
.L_x_24:
[----:B------:R-:W-:Y:S01]  /*0ca0*/  MOV R37, c[0x0][0x0] ;  /* 0x0000000000257a02 */ /* 0x000fe20000000f00 */
[----:B------:R1:W2:Y:S01]  /*0cb0*/  I2F.U32 R48, R28 ;  /* 0x0000001c00307306 */ /* 0x0002a20000201000 */
[----:B------:R-:W-:Y:S01]  /*0cc0*/  ISETP.GE.AND P3, PT, R46, c[0x0][0x160], PT ;  /* 0x000058002e007a0c */ /* 0x000fe20003f66270 */
[----:B------:R-:W-:Y:S01]  /*0cd0*/  BSSY B0, `(.L_x_26) ;  /* 0x0000026000007945 */ /* 0x000fe20003800000 */
[----:B------:R-:W-:-:S02]  /*0ce0*/  IMAD.MOV.U32 R41, RZ, RZ, 0x2f800000 ;  /* 0x2f800000ff297424 */ /* 0x000fc400078e00ff */
[----:B------:R-:W-:-:S03]  /*0cf0*/  IMAD R44, R37, c[0x0][0xc], R46 ;  /* 0x00000300252c7a24 */ /* 0x000fc600078e022e */
[----:B------:R1:W3:Y:S01]  /*0d00*/  I2F.U32 R38, R29 ;  /* 0x0000001d00267306 */ /* 0x0002e20000201000 */
[----:B------:R-:W-:Y:S01]  /*0d10*/  IMAD R40, R37, c[0x0][0xc], R44 ;  /* 0x0000030025287a24 */ /* 0x000fe200078e022c */
[----:B------:R-:W-:-:S03]  /*0d20*/  ISETP.GE.AND P2, PT, R44, c[0x0][0x160], PT ;  /* 0x000058002c007a0c */ /* 0x000fc60003f46270 */
[----:B------:R-:W-:Y:S01]  /*0d30*/  IMAD R42, R37, c[0x0][0xc], R40 ;  /* 0x00000300252a7a24 */ /* 0x000fe200078e0228 */
[----:B------:R-:W-:Y:S02]  /*0d40*/  ISETP.GE.AND P1, PT, R40, c[0x0][0x160], PT ;  /* 0x0000580028007a0c */ /* 0x000fe40003f26270 */
[----:B------:R1:W4:Y:S02]  /*0d50*/  I2F.U32 R39, R30 ;  /* 0x0000001e00277306 */ /* 0x0003240000201000 */
[----:B------:R-:W-:Y:S01]  /*0d60*/  ISETP.GE.AND P0, PT, R42, c[0x0][0x160], PT ;  /* 0x000058002a007a0c */ /* 0x000fe20003f06270 */
[----:B------:R-:W-:Y:S07]  /*0d70*/  @P3 BRA `(.L_x_27) ;  /* 0x000001b000003947 */ /* 0x000fee0003800000 */
[----:B--2---:R-:W-:-:S04]  /*0d80*/  IMAD.MOV.U32 R43, RZ, RZ, 0x2 ;  /* 0x00000002ff2b7424 */ /* 0x004fc800078e00ff */
[----:B-1----:R-:W-:-:S05]  /*0d90*/  IMAD.WIDE R28, R46, R43, c[0x0][0x188] ;  /* 0x000062002e1c7625 */ /* 0x002fca00078e022b */
[----:B------:R-:W2:Y:S01]  /*0da0*/  LDG.E.U16 R45, [R28.64] ;  /* 0x000000041c2d7981 */ /* 0x000ea2000c1e1500 */
[----:B------:R-:W1:Y:S02]  /*0db0*/  I2F.U32 R30, R47 ;  /* 0x0000002f001e7306 */ /* 0x000e640000201000 */
[----:B-1----:R-:W-:-:S05]  /*0dc0*/  FFMA.FTZ R30, R30, R41, 1.1641532182693481445e-10 ;  /* 0x2f0000001e1e7423 */ /* 0x002fca0000010029 */
[----:B------:R-:W-:-:S05]  /*0dd0*/  F2FP.PACK_AB R30, RZ, R30 ;  /* 0x0000001eff1e723e */ /* 0x000fca00000000ff */
[----:B------:R-:W-:-:S05]  /*0de0*/  HADD2.F32 R30, -RZ, R30.H0_H0 ;  /* 0x2000001eff1e7230 */ /* 0x000fca0000004100 */
[----:B------:R-:W-:-:S04]  /*0df0*/  FMUL.FTZ R49, R30, 1 ;  /* 0x3f8000001e317820 */ /* 0x000fc80000410000 */
[----:B------:R1:W5:Y:S02]  /*0e00*/  F2F.F64.F32 R30, R49 ;  /* 0x00000031001e7310 */ /* 0x0003640000201800 */
[----:B-1----:R-:W-:Y:S01]  /*0e10*/  IMAD.MOV.U32 R49, RZ, RZ, 0x3c00 ;  /* 0x00003c00ff317424 */ /* 0x002fe200078e00ff */
[----:B0----5:R-:W0:-:S06]  /*0e20*/  DFMA R30, R26, R30, c[0x0][0x198] ;  /* 0x000066001a1e762b */ /* 0x021e0c000000001e */
[----:B0-----:R0:W1:Y:S01]  /*0e30*/  F2F.F32.F64 R50, R30 ;  /* 0x0000001e00327310 */ /* 0x0010620000301000 */
[----:B------:R0:W1:Y:S02]  /*0e40*/  DSETP.GEU.AND P4, PT, |R30|, c[0x2][0x0], PT ;  /* 0x008000001e00762a */ /* 0x0000640003f8e200 */
[----:B0-----:R-:W-:-:S12]  /*0e50*/  IMAD.WIDE R30, R46, R43, c[0x0][0x190] ;  /* 0x000064002e1e7625 */ /* 0x001fd800078e022b */
[----:B-1----:R-:W-:-:S05]  /*0e60*/  @!P4 FMUL R50, R50, 1.175494350822287508e-38 ;  /* 0x008000003232c820 */ /* 0x002fca0000400000 */
[----:B------:R-:W-:Y:S01]  /*0e70*/  F2FP.PACK_AB R47, RZ, R50 ;  /* 0x00000032ff2f723e */ /* 0x000fe200000000ff */
[----:B--2---:R-:W-:-:S05]  /*0e80*/  HADD2.F32 R51, -RZ, R45.H0_H0 ;  /* 0x2000002dff337230 */ /* 0x004fca0000004100 */
[----:B------:R-:W-:-:S13]  /*0e90*/  FSETP.GTU.FTZ.AND P3, PT, R51, RZ, PT ;  /* 0x000000ff3300720b */ /* 0x000fda0003f7c000 */
[----:B------:R-:W-:-:S05]  /*0ea0*/  @!P3 HADD2.F32 R28, -RZ, R47.H0_H0 ;  /* 0x2000002fff1cb230 */ /* 0x000fca0000004100 */
[----:B------:R-:W-:-:S05]  /*0eb0*/  @!P3 FMUL.FTZ R28, R51, R28 ;  /* 0x0000001c331cb220 */ /* 0x000fca0000410000 */
[----:B------:R-:W-:Y:S01]  /*0ec0*/  @!P3 F2FP.PACK_AB R50, RZ, R28 ;  /* 0x0000001cff32b23e */ /* 0x000fe200000000ff */
[----:B------:R-:W-:Y:S01]  /*0ed0*/  IMAD.WIDE R28, R46, R43, c[0x0][0x180] ;  /* 0x000060002e1c7625 */ /* 0x000fe200078e022b */
[----:B------:R-:W-:-:S04]  /*0ee0*/  @P3 PRMT R43, R49, 0x7610, R43 ;  /* 0x00007610312b3816 */ /* 0x000fc8000000002b */
[----:B------:R0:W-:Y:S04]  /*0ef0*/  @!P3 STG.E.U16 [R28.64], R50 ;  /* 0x000000321c00b986 */ /* 0x0001e8000c101504 */
[----:B------:R0:W-:Y:S04]  /*0f00*/  @!P3 STG.E.U16 [R30.64], R47 ;  /* 0x0000002f1e00b986 */ /* 0x0001e8000c101504 */
[----:B------:R0:W-:Y:S04]  /*0f10*/  @P3 STG.E.U16 [R28.64], R45 ;  /* 0x0000002d1c003986 */ /* 0x0001e8000c101504 */
[----:B------:R0:W-:Y:S02]  /*0f20*/  @P3 STG.E.U16 [R30.64], R43 ;  /* 0x0000002b1e003986 */ /* 0x0001e4000c101504 */
.L_x_27:
[----:B--2---:R-:W-:Y:S05]  /*0f30*/  BSYNC B0 ;  /* 0x0000000000007941 */ /* 0x004fea0003800000 */
.L_x_26:
[----:B------:R-:W-:Y:S01]  /*0f40*/  BSSY B0, `(.L_x_28) ;  /* 0x000001c000007945 */ /* 0x000fe20003800000 */
[----:B------:R-:W-:Y:S01]  /*0f50*/  FFMA.FTZ R48, R48, R41, 1.1641532182693481445e-10 ;  /* 0x2f00000030307423 */ /* 0x000fe20000010029 */
[----:B------:R-:W-:Y:S05]  /*0f60*/  @P2 BRA `(.L_x_29) ;  /* 0x0000019000002947 */ /* 0x000fea0003800000 */
[----:B0-----:R-:W-:-:S05]  /*0f70*/  MOV R45, 0x2 ;  /* 0x00000002002d7802 */ /* 0x001fca0000000f00 */
[----:B-1----:R-:W-:-:S05]  /*0f80*/  IMAD.WIDE R28, R44, R45, c[0x0][0x188] ;  /* 0x000062002c1c7625 */ /* 0x002fca00078e022d */
[----:B------:R0:W2:Y:S02]  /*0f90*/  LDG.E.U16 R43, [R28.64] ;  /* 0x000000041c2b7981 */ /* 0x0000a4000c1e1500 */
[----:B0-----:R-:W-:-:S05]  /*0fa0*/  F2FP.PACK_AB R29, RZ, R48 ;  /* 0x00000030ff1d723e */ /* 0x001fca00000000ff */
[----:B------:R-:W-:-:S05]  /*0fb0*/  HADD2.F32 R30, -RZ, R29.H0_H0 ;  /* 0x2000001dff1e7230 */ /* 0x000fca0000004100 */
        /* <DEDUP_REMOVED lines=20> */
.L_x_29:
[----:B------:R-:W-:Y:S05]  /*1100*/  BSYNC B0 ;  /* 0x0000000000007941 */ /* 0x000fea0003800000 */
.L_x_28:
[----:B------:R-:W-:Y:S01]  /*1110*/  BSSY B0, `(.L_x_30) ;  /* 0x000001b000007945 */ /* 0x000fe20003800000 */
[----:B---3--:R-:W-:Y:S01]  /*1120*/  FFMA.FTZ R38, R38, R41, 1.1641532182693481445e-10 ;  /* 0x2f00000026267423 */ /* 0x008fe20000010029 */
[----:B------:R-:W-:Y:S05]  /*1130*/  @P1 BRA `(.L_x_31) ;  /* 0x0000018000001947 */ /* 0x000fea0003800000 */
[----:B0-----:R-:W-:-:S04]  /*1140*/  IMAD.MOV.U32 R45, RZ, RZ, 0x2 ;  /* 0x00000002ff2d7424 */ /* 0x001fc800078e00ff */
        /* <DEDUP_REMOVED lines=18> */
[----:B------:R-:W-:-:S05]  /*1270*/  IMAD.WIDE R28, R40, R45, c[0x0][0x180] ;  /* 0x00006000281c7625 */ /* 0x000fca00078e022d */
[----:B------:R0:W-:Y:S04]  /*1280*/  @!P1 STG.E.U16 [R28.64], R44 ;  /* 0x0000002c1c009986 */ /* 0x0001e8000c101504 */
[----:B------:R0:W-:Y:S04]  /*1290*/  @!P1 STG.E.U16 [R30.64], R47 ;  /* 0x0000002f1e009986 */ /* 0x0001e8000c101504 */
[----:B------:R0:W-:Y:S04]  /*12a0*/  @P1 STG.E.U16 [R28.64], R43 ;  /* 0x0000002b1c001986 */ /* 0x0001e8000c101504 */
[----:B------:R0:W-:Y:S02]  /*12b0*/  @P1 STG.E.U16 [R30.64], R38 ;  /* 0x000000261e001986 */ /* 0x0001e4000c101504 */
.L_x_31:
[----:B------:R-:W-:Y:S05]  /*12c0*/  BSYNC B0 ;  /* 0x0000000000007941 */ /* 0x000fea0003800000 */
.L_x_30:
[----:B----4-:R-:W-:Y:S01]  /*12d0*/  FFMA.FTZ R39, R39, R41, 1.1641532182693481445e-10 ;  /* 0x2f00000027277423 */ /* 0x010fe20000010029 */
[----:B------:R-:W-:Y:S05]  /*12e0*/  @P0 BRA `(.L_x_32) ;  /* 0x0000019000000947 */ /* 0x000fea0003800000 */
[----:B------:R-:W-:-:S05]  /*12f0*/  MOV R41, 0x2 ;  /* 0x0000000200297802 */ /* 0x000fca0000000f00 */
[----:B01----:R-:W-:-:S05]  /*1300*/  IMAD.WIDE R28, R42, R41, c[0x0][0x188] ;  /* 0x000062002a1c7625 */ /* 0x003fca00078e0229 */
[----:B------:R0:W2:Y:S02]  /*1310*/  LDG.E.U16 R43, [R28.64] ;  /* 0x000000041c2b7981 */ /* 0x0000a4000c1e1500 */
[----:B0-----:R-:W-:-:S05]  /*1320*/  F2FP.PACK_AB R29, RZ, R39 ;  /* 0x00000027ff1d723e */ /* 0x001fca00000000ff */
[----:B------:R-:W-:-:S05]  /*1330*/  HADD2.F32 R30, -RZ, R29.H0_H0 ;  /* 0x2000001dff1e7230 */ /* 0x000fca0000004100 */
[----:B------:R-:W-:-:S04]  /*1340*/  FMUL.FTZ R30, R30, 1 ;  /* 0x3f8000001e1e7820 */ /* 0x000fc80000410000 */
[----:B------:R-:W0:Y:S02]  /*1350*/  F2F.F64.F32 R38, R30 ;  /* 0x0000001e00267310 */ /* 0x000e240000201800 */
[----:B0-----:R-:W0:-:S06]  /*1360*/  DFMA R38, R26, R38, c[0x0][0x198] ;  /* 0x000066001a26762b */ /* 0x001e0c0000000026 */
[----:B0-----:R-:W0:Y:S01]  /*1370*/  F2F.F32.F64 R31, R38 ;  /* 0x00000026001f7310 */ /* 0x001e220000301000 */
[----:B------:R-:W0:-:S14]  /*1380*/  DSETP.GEU.AND P1, PT, |R38|, c[0x2][0x0], PT ;  /* 0x008000002600762a */ /* 0x000e1c0003f2e200 */
[----:B0-----:R-:W-:-:S05]  /*1390*/  @!P1 FMUL R31, R31, 1.175494350822287508e-38 ;  /* 0x008000001f1f9820 */ /* 0x001fca0000400000 */
[----:B------:R-:W-:Y:S01]  /*13a0*/  F2FP.PACK_AB R44, RZ, R31 ;  /* 0x0000001fff2c723e */ /* 0x000fe200000000ff */
[----:B------:R-:W-:Y:S01]  /*13b0*/  IMAD.WIDE R30, R42, R41, c[0x0][0x180] ;  /* 0x000060002a1e7625 */ /* 0x000fe200078e0229 */
[----:B--2---:R-:W-:-:S05]  /*13c0*/  HADD2.F32 R40, -RZ, R43.H0_H0 ;  /* 0x2000002bff287230 */ /* 0x004fca0000004100 */
[----:B------:R-:W-:-:S13]  /*13d0*/  FSETP.GTU.FTZ.AND P0, PT, R40, RZ, PT ;  /* 0x000000ff2800720b */ /* 0x000fda0003f1c000 */
[----:B------:R-:W-:-:S05]  /*13e0*/  @!P0 HADD2.F32 R29, -RZ, R44.H0_H0 ;  /* 0x2000002cff1d8230 */ /* 0x000fca0000004100 */
[----:B------:R-:W-:Y:S02]  /*13f0*/  @!P0 FMUL.FTZ R29, R40, R29 ;  /* 0x0000001d281d8220 */ /* 0x000fe40000410000 */
[----:B------:R-:W-:-:S03]  /*1400*/  IMAD.MOV.U32 R40, RZ, RZ, 0x3c00 ;  /* 0x00003c00ff287424 */ /* 0x000fc600078e00ff */
[----:B------:R-:W-:Y:S01]  /*1410*/  @!P0 F2FP.PACK_AB R39, RZ, R29 ;  /* 0x0000001dff27823e */ /* 0x000fe200000000ff */
[----:B------:R-:W-:Y:S01]  /*1420*/  IMAD.WIDE R28, R42, R41, c[0x0][0x190] ;  /* 0x000064002a1c7625 */ /* 0x000fe200078e0229 */
[----:B------:R-:W-:-:S03]  /*1430*/  @P0 PRMT R38, R40, 0x7610, R38 ;  /* 0x0000761028260816 */ /* 0x000fc60000000026 */
[----:B------:R0:W-:Y:S04]  /*1440*/  @!P0 STG.E.U16 [R30.64], R39 ;  /* 0x000000271e008986 */ /* 0x0001e8000c101504 */
[----:B------:R0:W-:Y:S04]  /*1450*/  @!P0 STG.E.U16 [R28.64], R44 ;  /* 0x0000002c1c008986 */ /* 0x0001e8000c101504 */
[----:B------:R0:W-:Y:S04]  /*1460*/  @P0 STG.E.U16 [R30.64], R43 ;  /* 0x0000002b1e000986 */ /* 0x0001e8000c101504 */
[----:B------:R0:W-:Y:S02]  /*1470*/  @P0 STG.E.U16 [R28.64], R38 ;  /* 0x000000261c000986 */ /* 0x0001e4000c101504 */
.L_x_32:
[----:B------:R-:W-:Y:S01]  /*1480*/  IMAD R46, R37, c[0x0][0xc], R42 ;  /* 0x00000300252e7a24 */ /* 0x000fe200078e022a */
[----:B------:R-:W-:Y:S01]  /*1490*/  WARPSYNC 0xffffffff ;  /* 0xffffffff00007948 */ /* 0x000fe20003800000 */
[----:B------:R-:W-:Y:S03]  /*14a0*/  BAR.SYNC.DEFER_BLOCKING 0x0 ;  /* 0x0000000000007b1d */ /* 0x000fe60000010000 */
[----:B------:R-:W-:-:S13]  /*14b0*/  ISETP.GE.AND P0, PT, R46, R17, PT ;  /* 0x000000112e00720c */ /* 0x000fda0003f06270 */
[----:B------:R-:W-:Y:S05]  /*14c0*/  @!P0 BRA `(.L_x_33) ;  /* 0xfffff2a000008947 */ /* 0x000fea000383ffff */
[----:B------:R-:W-:Y:S05]  /*14d0*/  EXIT ;  /* 0x000000000000794d */ /* 0x000fea0003800000 */
.L_x_34:
        /* <DEDUP_REMOVED lines=10> */
.L_x_92:


//--------------------- .text._ZN2at6native28rrelu_with_noise_cuda_kernelIN3c104HalfELi2EZNS0_28_rrelu_with_noise_cuda_trainIS3_EEvRNS_6TensorERKS5_S6_RKNS2_6ScalarESB_St8optionalINS_9GeneratorEEEUlP24curandStatePhilox4_32_10E_EEviNS_15PhiloxCudaStateEPT_PKSJ_SK_ddRKT1_ --------------------------
	.section	.text._ZN2at6native28rrelu_with_noise_cuda_kernelIN3c104HalfELi2EZNS0_28_rrelu_with_noise_cuda_trainIS3_EEvRNS_6TensorERKS5_S6_RKNS2_6ScalarESB_St8optionalINS_9GeneratorEEEUlP24curandStatePhilox4_32_10E_EEviNS_15PhiloxCudaStateEPT_PKSJ_SK_ddRKT1_,"ax",@progbits
	.sectioninfo	@"SHI_REGISTERS=48"
	.align	128
        .global         _ZN2at6native28rrelu_with_noise_cuda_kernelIN3c104HalfELi2EZNS0_28_rrelu_with_noise_cuda_trainIS3_EEvRNS_6TensorERKS5_S6_RKNS2_6ScalarESB_St8optionalINS_9GeneratorEEEUlP24curandStatePhilox4_32_10E_EEviNS_15PhiloxCudaStateEPT_PKSJ_SK_ddRKT1_
        .type           _ZN2at6native28rrelu_with_noise_cuda_kernelIN3c104HalfELi2EZNS0_28_rrelu_with_noise_cuda_trainIS3_EEvRNS_6TensorERKS5_S6_RKNS2_6ScalarESB_St8optionalINS_9GeneratorEEEUlP24curandStatePhilox4_32_10E_EEviNS_15PhiloxCudaStateEPT_PKSJ_SK_ddRKT1_,@function
        .size           _ZN2at6native28rrelu_with_noise_cuda_kernelIN3c104HalfELi2EZNS0_28_rrelu_with_noise_cuda_trainIS3_EEvRNS_6TensorERKS5_S6_RKNS2_6ScalarESB_St8optionalINS_9GeneratorEEEUlP24curandStatePhilox4_32_10E_EEviNS_15PhiloxCudaStateEPT_PKSJ_SK_ddRKT1_,(.L_x_93 - _ZN2at6native28rrelu_with_noise_cuda_kernelIN3c104HalfELi2EZNS0_28_rrelu_with_noise_cuda_trainIS3_EEvRNS_6TensorERKS5_S6_RKNS2_6ScalarESB_St8optionalINS_9GeneratorEEEUlP24curandStatePhilox4_32_10E_EEviNS_15PhiloxCudaStateEPT_PKSJ_SK_ddRKT1_)
        .other          _ZN2at6native28rrelu_with_noise_cuda_kernelIN3c104HalfELi2EZNS0_28_rrelu_with_noise_cuda_trainIS3_EEvRNS_6TensorERKS5_S6_RKNS2_6ScalarESB_St8optionalINS_9GeneratorEEEUlP24curandStatePhilox4_32_10E_EEviNS_15PhiloxCudaStateEPT_PKSJ_SK_ddRKT1_,@"STO_CUDA_ENTRY STV_DEFAULT"
_ZN2at6native28rrelu_with_noise_cuda_kernelIN3c104HalfELi2EZNS0_28_rrelu_with_noise_cuda_trainIS3_EEvRNS_6TensorERKS5_S6_RKNS2_6ScalarESB_St8optionalINS_9GeneratorEEEUlP24curandStatePhilox4_32_10E_EEviNS_15PhiloxCudaStateEPT_PKSJ_SK_ddRKT1_:
.text._ZN2at6native28rrelu_with_noise_cuda_kernelIN3c104HalfELi2EZNS0_28_rrelu_with_noise_cuda_trainIS3_EEvRNS_6TensorERKS5_S6_RKNS2_6ScalarESB_St8optionalINS_9GeneratorEEEUlP24curandStatePhilox4_32_10E_EEviNS_15PhiloxCudaStateEPT_PKSJ_SK_ddRKT1_:
        /* <DEDUP_REMOVED lines=8> */
[----:B------:R-:W-:Y:S01]  /*0080*/  IMAD.MOV.U32 R18, RZ, RZ, c[0x0][0x168] ;  /* 0x00005a00ff127624 */ /* 0x000fe200078e00ff */
[----:B------:R-:W-:-:S06]  /*0090*/  MOV R19, c[0x0][0x16c] ;  /* 0x00005b0000137a02 */ /* 0x000fcc0000000f00 */
[----:B------:R-:W3:Y:S01]  /*00a0*/  @P0 LDG.E.64 R18, [R18.64] ;  /* 0x0000000412120981 */ /* 0x000ee2000c1e1b00 */
[----:B------:R-:W-:Y:S01]  /*00b0*/  IMAD.MOV.U32 R32, RZ, RZ, c[0x0][0x0] ;  /* 0x00000000ff207624 */ /* 0x000fe200078e00ff */
[----:B------:R-:W-:Y:S02]  /*00c0*/  MOV R21, c[0x0][0x160] ;  /* 0x0000580000157a02 */ /* 0x000fe40000000f00 */
[----:B------:R-:W1:Y:S01]  /*00d0*/  S2R R4, SR_CTAID.X ;  /* 0x0000000000047919 */ /* 0x000e620000002500 */
[----:B------:R-:W-:Y:S01]  /*00e0*/  IMAD R32, R32, c[0x0][0xc], RZ ;  /* 0x0000030020207a24 */ /* 0x000fe200078e02ff */
[----:B------:R-:W-:Y:S02]  /*00f0*/  IADD3 R21, R21, -0x1, RZ ;  /* 0xffffffff15157810 */ /* 0x000fe40007ffe0ff */
[----:B0-----:R-:W1:Y:S01]  /*0100*/  S2R R27, SR_TID.X ;  /* 0x00000000001b7919 */ /* 0x001e620000002100 */
[----:B------:R-:W-:-:S05]  /*0110*/  IMAD.SHL.U32 R32, R32, 0x2, RZ ;  /* 0x0000000220207824 */ /* 0x000fca00078e00ff */
        /* <DEDUP_REMOVED lines=9> */
[----:B--2---:R-:W-:-:S05]  /*01b0*/  @P0 IADD3 R26, P1, R6, c[0x0][0x178], RZ ;  /* 0x00005e00061a0a10 */ /* 0x004fca0007f3e0ff */
[----:B------:R-:W-:Y:S02]  /*01c0*/  @P0 IMAD.X R33, RZ, RZ, R7, P1 ;  /* 0x000000ffff210224 */ /* 0x000fe400008e0607 */
[----:B-1----:R-:W-:Y:S01]  /*01d0*/  IMAD.MOV R7, RZ, RZ, -R3 ;  /* 0x000000ffff077224 */ /* 0x002fe200078e0a03 */
[----:B---3--:R-:W-:Y:S02]  /*01e0*/  IADD3 R0, R19, -0x4498517b, RZ ;  /* 0xbb67ae8513007810 */ /* 0x008fe40007ffe0ff */
[--C-:B------:R-:W-:Y:S01]  /*01f0*/  SHF.R.U64 R30, R26, 0x2, R33.reuse ;  /* 0x000000021a1e7819 */ /* 0x100fe20000001221 */
[----:B------:R-:W-:Y:S01]  /*0200*/  IMAD R7, R7, R20, RZ ;  /* 0x0000001407077224 */ /* 0x000fe200078e02ff */
[----:B------:R-:W-:-:S03]  /*0210*/  SHF.R.U32.HI R33, RZ, 0x2, R33 ;  /* 0x00000002ff217819 */ /* 0x000fc60000011621 */
[----:B------:R-:W-:Y:S01]  /*0220*/  IMAD.WIDE.U32 R8, R30, -0x2daee0ad, RZ ;  /* 0xd2511f531e087825 */ /* 0x000fe200078e00ff */
[----:B------:R-:W-:Y:S02]  /*0230*/  LOP3.LUT R6, R5, R33, R18, 0x96, !PT ;  /* 0x0000002105067212 */ /* 0x000fe400078e9612 */
[----:B------:R-:W-:Y:S01]  /*0240*/  IABS R5, R21 ;  /* 0x0000001500057213 */ /* 0x000fe20000000000 */
[----:B------:R-:W-:Y:S01]  /*0250*/  IMAD.HI.U32 R24, R3, R7, R2 ;  /* 0x0000000703187227 */ /* 0x000fe200078e0002 */
[----:B------:R-:W-:Y:S02]  /*0260*/  LOP3.LUT R10, R19, R9, R31, 0x96, !PT ;  /* 0x00000009130a7212 */ /* 0x000fe400078e961f */
[-C--:B------:R-:W-:Y:S01]  /*0270*/  IABS R3, R32.reuse ;  /* 0x0000002000037213 */ /* 0x080fe20000000000 */
[----:B------:R-:W-:Y:S01]  /*0280*/  IMAD.WIDE.U32 R6, R6, -0x2daee0ad, RZ ;  /* 0xd2511f5306067825 */ /* 0x000fe200078e00ff */
[----:B------:R-:W-:Y:S02]  /*0290*/  IADD3 R2, R18, -0x61c88647, RZ ;  /* 0x9e3779b912027810 */ /* 0x000fe40007ffe0ff */
[----:B------:R-:W-:Y:S01]  /*02a0*/  LOP3.LUT R21, R21, R32, RZ, 0x3c, !PT ;  /* 0x0000002015157212 */ /* 0x000fe200078e3cff */
[----:B------:R-:W-:Y:S01]  /*02b0*/  IMAD.WIDE.U32 R10, R10, -0x326172a9, RZ ;  /* 0xcd9e8d570a0a7825 */ /* 0x000fe200078e00ff */
[----:B------:R-:W-:-:S02]  /*02c0*/  LOP3.LUT R8, R7, R8, R0, 0x96, !PT ;  /* 0x0000000807087212 */ /* 0x000fc400078e9600 */
[----:B------:R-:W-:Y:S01]  /*02d0*/  ISETP.GE.AND P1, PT, R21, RZ, PT ;  /* 0x000000ff1500720c */ /* 0x000fe20003f26270 */
[----:B------:R-:W-:Y:S01]  /*02e0*/  IMAD.MOV R7, RZ, RZ, -R3 ;  /* 0x000000ffff077224 */ /* 0x000fe200078e0a03 */
[----:B------:R-:W-:Y:S01]  /*02f0*/  IADD3 R3, R18, 0x3c6ef372, RZ ;  /* 0x3c6ef37212037810 */ /* 0x000fe20007ffe0ff */
[----:B------:R-:W-:Y:S01]  /*0300*/  IMAD.WIDE.U32 R8, R8, -0x326172a9, RZ ;  /* 0xcd9e8d5708087825 */ /* 0x000fe200078e00ff */
[----:B------:R-:W-:Y:S02]  /*0310*/  LOP3.LUT R12, R11, R2, R4, 0x96, !PT ;  /* 0x000000020b0c7212 */ /* 0x000fe400078e9604 */
        /* <DEDUP_REMOVED lines=67> */
.L_x_42:
[----:B------:R-:W-:Y:S01]  /*0750*/  IADD3 R30, R30, 0x1, RZ ;  /* 0x000000011e1e7810 */ /* 0x000fe20007ffe0ff */
[----:B------:R-:W-:Y:S03]  /*0760*/  BSSY B0, `(.L_x_35) ;  /* 0x000000c000007945 */ /* 0x000fe60003800000 */
[C---:B------:R-:W-:Y:S01]  /*0770*/  ISETP.NE.AND P0, PT, R30.reuse, RZ, PT ;  /* 0x000000ff1e00720c */ /* 0x040fe20003f05270 */
[----:B--2---:R-:W-:-:S12]  /*0780*/  IMAD.HI.U32 R23, R30, -0x2daee0ad, RZ ;  /* 0xd2511f531e177827 */ /* 0x004fd800078e00ff */
[----:B-1----:R-:W-:Y:S05]  /*0790*/  @P0 BRA `(.L_x_36) ;  /* 0x0000008000000947 */ /* 0x002fea0003800000 */
[----:B------:R-:W-:-:S04]  /*07a0*/  IADD3 R33, R33, 0x1, RZ ;  /* 0x0000000121217810 */ /* 0x000fc80007ffe0ff */
[----:B------:R-:W-:-:S13]  /*07b0*/  ISETP.NE.AND P0, PT, R33, RZ, PT ;  /* 0x000000ff2100720c */ /* 0x000fda0003f05270 */
[----:B------:R-:W-:Y:S02]  /*07c0*/  @!P0 IADD3 R38, R38, 0x1, RZ ;  /* 0x0000000126268810 */ /* 0x000fe40007ffe0ff */
[----:B------:R-:W-:Y:S02]  /*07d0*/  @!P0 IADD3 R22, R31, 0x1, RZ ;  /* 0x000000011f168810 */ /* 0x000fe40007ffe0ff */
[----:B------:R-:W-:Y:S02]  /*07e0*/  ISETP.NE.AND P1, PT, R38, RZ, !P0 ;  /* 0x000000ff2600720c */ /* 0x000fe40004725270 */
[----:B------:R-:W-:-:S11]  /*07f0*/  @!P0 MOV R33, RZ ;  /* 0x000000ff00218202 */ /* 0x000fd60000000f00 */
[----:B------:R-:W-:-:S04]  /*0800*/  @P1 IMAD.MOV R22, RZ, RZ, R31 ;  /* 0x000000ffff161224 */ /* 0x000fc800078e021f */
[----:B------:R-:W-:Y:S02]  /*0810*/  @!P0 IMAD.MOV.U32 R31, RZ, RZ, R22 ;  /* 0x000000ffff1f8224 */ /* 0x000fe400078e0016 */
.L_x_36:
[----:B------:R-:W-:Y:S05]  /*0820*/  BSYNC B0 ;  /* 0x0000000000007941 */ /* 0x000fea0003800000 */
.L_x_35:
        /* <DEDUP_REMOVED lines=60> */
[----:B------:R-:W-:Y:S01]  /*0bf0*/  IMAD.MOV.U32 R45, RZ, RZ, R23 ;  /* 0x000000ffff2d7224 */ /* 0x000fe200078e0017 */
[----:B------:R-:W-:Y:S01]  /*0c00*/  MOV R44, R22 ;  /* 0x00000016002c7202 */ /* 0x000fe20000000f00 */
[----:B------:R-:W-:Y:S02]  /*0c10*/  IMAD.MOV.U32 R39, RZ, RZ, R26 ;  /* 0x000000ffff277224 */ /* 0x000fe400078e001a */
[----:B------:R-:W-:Y:S01]  /*0c20*/  IMAD.MOV.U32 R24, RZ, RZ, R25 ;  /* 0x000000ffff187224 */ /* 0x000fe200078e0019 */
[----:B------:R-:W-:Y:S05]  /*0c30*/  BRA `(.L_x_37) ;  /* 0x0000004000007947 */ /* 0x000fea0003800000 */
.L_x_38:
[----:B------:R-:W-:Y:S01]  /*0c40*/  IMAD.MOV.U32 R45, RZ, RZ, R26 ;  /* 0x000000ffff2d7224 */ /* 0x000fe200078e001a */
[----:B------:R-:W-:Y:S01]  /*0c50*/  MOV R39, R34 ;  /* 0x0000002200277202 */ /* 0x000fe20000000f00 */
[----:B------:R-:W-:Y:S02]  /*0c60*/  IMAD.MOV.U32 R44, RZ, RZ, R25 ;  /* 0x000000ffff2c7224 */ /* 0x000fe400078e0019 */
[----:B------:R-:W-:-:S04]  /*0c70*/  IMAD.MOV.U32 R24, RZ, RZ, R36 ;  /* 0x000000ffff187224 */ /* 0x000fc800078e0024 */
.L_x_37:
[----:B------:R-:W-:Y:S01]  /*0c80*/  IMAD.WIDE.U32 R24, R24, 0x200000, RZ ;  /* 0x0020000018187825 */ /* 0x000fe200078e00ff */
[----:B------:R-:W-:Y:S01]  /*0c90*/  ISETP.GE.AND P1, PT, R27, c[0x0][0x160], PT ;  /* 0x000058001b007a0c */ /* 0x000fe20003f26270 */
[----:B------:R-:W-:Y:S02]  /*0ca0*/  BSSY B0, `(.L_x_39) ;  /* 0x0000029000007945 */ /* 0x000fe40003800000 */
[----:B------:R-:W-:Y:S01]  /*0cb0*/  IMAD.MOV.U32 R42, RZ, RZ, 0x0 ;  /* 0x00000000ff2a7424 */ /* 0x000fe200078e00ff */
[----:B------:R-:W-:Y:S01]  /*0cc0*/  LOP3.LUT R24, R24, R39, RZ, 0x3c, !PT ;  /* 0x0000002718187212 */ /* 0x000fe200078e3cff */
[----:B------:R-:W-:-:S02]  /*0cd0*/  IMAD.MOV.U32 R39, RZ, RZ, c[0x0][0x0] ;  /* 0x00000000ff277624 */ /* 0x000fc400078e00ff */
[----:B------:R-:W-:Y:S01]  /*0ce0*/  IMAD.MOV.U32 R43, RZ, RZ, 0x3ca00000 ;  /* 0x3ca00000ff2b7424 */ /* 0x000fe200078e00ff */
[----:B------:R-:W1:Y:S01]  /*0cf0*/  I2F.F64.U64 R22, R24 ;  /* 0x0000001800167312 */ /* 0x000e620000301800 */
[----:B------:R-:W-:-:S05]  /*0d00*/  IMAD R40, R39, c[0x0][0xc], R27 ;  /* 0x0000030027287a24 */ /* 0x000fca00078e021b */
[----:B------:R-:W-:Y:S01]  /*0d10*/  ISETP.GE.AND P0, PT, R40, c[0x0][0x160], PT ;  /* 0x0000580028007a0c */ /* 0x000fe20003f06270 */
[----:B-1----:R1:W2:Y:S01]  /*0d20*/  DFMA R22, R22, R42, 5.5511151231257827021e-17 ;  /* 0x3c9000001616742b */ /* 0x0022a2000000002a */
[----:B------:R-:W-:Y:S06]  /*0d30*/  @P1 BRA `(.L_x_40) ;  /* 0x000001f000001947 */ /* 0x000fec0003800000 */
[----:B------:R-:W-:-:S05]  /*0d40*/  MOV R26, 0x2 ;  /* 0x00000002001a7802 */ /* 0x000fca0000000f00 */
        /* <DEDUP_REMOVED lines=9> */
[----:B------:R-:W-:-:S05]  /*0de0*/  F2FP.PACK_AB R44, RZ, R44 ;  /* 0x0000002cff2c723e */ /* 0x000fca00000000ff */
[----:B------:R-:W-:-:S05]  /*0df0*/  HADD2.F32 R44, -RZ, R44.H0_H0 ;  /* 0x2000002cff2c7230 */ /* 0x000fca0000004100 */
[----:B------:R-:W-:-:S06]  /*0e00*/  FMUL.FTZ R44, R44, 1 ;  /* 0x3f8000002c2c7820 */ /* 0x000fcc0000410000 */
[----:B------:R-:W1:Y:S02]  /*0e10*/  F2F.F64.F32 R44, R44 ;  /* 0x0000002c002c7310 */ /* 0x000e640000201800 */
[----:B01----:R-:W0:-:S06]  /*0e20*/  DFMA R44, R20, R44, c[0x0][0x198] ;  /* 0x00006600142c762b */ /* 0x003e0c000000002c */
[----:B0-----:R0:W1:Y:S01]  /*0e30*/  F2F.F32.F64 R42, R44 ;  /* 0x0000002c002a7310 */ /* 0x0010620000301000 */
[----:B------:R0:W1:Y:S02]  /*0e40*/  DSETP.GEU.AND P2, PT, |R44|, c[0x2][0x0], PT ;  /* 0x008000002c00762a */ /* 0x0000640003f4e200 */
[----:B0-----:R-:W-:-:S12]  /*0e50*/  IMAD.MOV.U32 R44, RZ, RZ, 0x3c00 ;  /* 0x00003c00ff2c7424 */ /* 0x001fd800078e00ff */
[----:B-1----:R-:W-:-:S05]  /*0e60*/  @!P2 FMUL R42, R42, 1.175494350822287508e-38 ;  /* 0x008000002a2aa820 */ /* 0x002fca0000400000 */
[----:B------:R-:W-:Y:S01]  /*0e70*/  F2FP.PACK_AB R42, RZ, R42 ;  /* 0x0000002aff2a723e */ /* 0x000fe200000000ff */
[----:B----4-:R-:W-:-:S05]  /*0e80*/  HADD2.F32 R24, -RZ, R41.H0_H0 ;  /* 0x20000029ff187230 */ /* 0x010fca0000004100 */
[----:B------:R-:W-:-:S13]  /*0e90*/  FSETP.GTU.FTZ.AND P1, PT, R24, RZ, PT ;  /* 0x000000ff1800720b */ /* 0x000fda0003f3c000 */
[----:B------:R-:W-:-:S05]  /*0ea0*/  @!P1 HADD2.F32 R25, -RZ, R42.H0_H0 ;  /* 0x2000002aff199230 */ /* 0x000fca0000004100 */
[----:B------:R-:W-:Y:S02]  /*0eb0*/  @!P1 FMUL.FTZ R43, R24, R25 ;  /* 0x00000019182b9220 */ /* 0x000fe40000410000 */
[----:B------:R-:W-:-:S03]  /*0ec0*/  IMAD.WIDE R24, R27, R26, c[0x0][0x180] ;  /* 0x000060001b187625 */ /* 0x000fc600078e021a */
[----:B------:R-:W-:Y:S01]  /*0ed0*/  @!P1 F2FP.PACK_AB R43, RZ, R43 ;  /* 0x0000002bff2b923e */ /* 0x000fe200000000ff */
[----:B------:R-:W-:-:S04]  /*0ee0*/  IMAD.WIDE R26, R27, R26, c[0x0][0x190] ;  /* 0x000064001b1a7625 */ /* 0x000fc800078e021a */
[----:B------:R0:W-:Y:S04]  /*0ef0*/  @!P1 STG.E.U16 [R24.64], R43 ;  /* 0x0000002b18009986 */ /* 0x0001e8000c101504 */
[----:B------:R0:W-:Y:S04]  /*0f00*/  @!P1 STG.E.U16 [R26.64], R42 ;  /* 0x0000002a1a009986 */ /* 0x0001e8000c101504 */
[----:B------:R0:W-:Y:S04]  /*0f10*/  @P1 STG.E.U16 [R24.64], R41 ;  /* 0x0000002918001986 */ /* 0x0001e8000c101504 */
[----:B------:R0:W-:Y:S02]  /*0f20*/  @P1 STG.E.U16 [R26.64], R44 ;  /* 0x0000002c1a001986 */ /* 0x0001e4000c101504 */
.L_x_40:
[----:B------:R-:W-:Y:S05]  /*0f30*/  BSYNC B0 ;  /* 0x0000000000007941 */ /* 0x000fea0003800000 */
.L_x_39:
[----:B------:R-:W-:Y:S05]  /*0f40*/  @P0 BRA `(.L_x_41) ;  /* 0x000001c000000947 */ /* 0x000fea0003800000 */
[----:B01----:R-:W-:-:S04]  /*0f50*/  IMAD.MOV.U32 R43, RZ, RZ, 0x2 ;  /* 0x00000002ff2b7424 */ /* 0x003fc800078e00ff */
[----:B------:R-:W-:-:S05]  /*0f60*/  IMAD.WIDE R24, R40, R43, c[0x0][0x188] ;  /* 0x0000620028187625 */ /* 0x000fca00078e022b */
[----:B------:R-:W3:Y:S01]  /*0f70*/  LDG.E.U16 R41, [R24.64] ;  /* 0x0000000418297981 */ /* 0x000ee2000c1e1500 */
[----:B--2---:R-:W0:Y:S01]  /*0f80*/  F2F.F32.F64 R26, R22 ;  /* 0x00000016001a7310 */ /* 0x004e220000301000 */
[----:B------:R-:W0:-:S14]  /*0f90*/  DSETP.GEU.AND P0, PT, |R22|, c[0x2][0x0], PT ;  /* 0x008000001600762a */ /* 0x000e1c0003f0e200 */
[----:B0-----:R-:W-:-:S05]  /*0fa0*/  @!P0 FMUL R26, R26, 1.175494350822287508e-38 ;  /* 0x008000001a1a8820 */ /* 0x001fca0000400000 */
[----:B------:R-:W-:-:S05]  /*0fb0*/  F2FP.PACK_AB R26, RZ, R26 ;  /* 0x0000001aff1a723e */ /* 0x000fca00000000ff */
[----:B------:R-:W-:-:S05]  /*0fc0*/  HADD2.F32 R26, -RZ, R26.H0_H0 ;  /* 0x2000001aff1a7230 */ /* 0x000fca0000004100 */
[----:B------:R-:W-:-:S04]  /*0fd0*/  FMUL.FTZ R42, R26, 1 ;  /* 0x3f8000001a2a7820 */ /* 0x000fc80000410000 */
[----:B------:R0:W1:Y:S02]  /*0fe0*/  F2F.F64.F32 R26, R42 ;  /* 0x0000002a001a7310 */ /* 0x0000640000201800 */
[----:B0-----:R-:W-:Y:S01]  /*0ff0*/  IMAD.MOV.U32 R42, RZ, RZ, 0x3c00 ;  /* 0x00003c00ff2a7424 */ /* 0x001fe200078e00ff */
[----:B-1----:R-:W0:-:S06]  /*1000*/  DFMA R26, R20, R26, c[0x0][0x198] ;  /* 0x00006600141a762b */ /* 0x002e0c000000001a */
[----:B0-----:R-:W0:Y:S01]  /*1010*/  F2F.F32.F64 R44, R26 ;  /* 0x0000001a002c7310 */ /* 0x001e220000301000 */
[----:B------:R-:W0:-:S14]  /*1020*/  DSETP.GEU.AND P1, PT, |R26|, c[0x2][0x0], PT ;  /* 0x008000001a00762a */ /* 0x000e1c0003f2e200 */
[----:B0-----:R-:W-:-:S05]  /*1030*/  @!P1 FMUL R44, R44, 1.175494350822287508e-38 ;  /* 0x008000002c2c9820 */ /* 0x001fca0000400000 */
[----:B------:R-:W-:Y:S01]  /*1040*/  F2FP.PACK_AB R27, RZ, R44 ;  /* 0x0000002cff1b723e */ /* 0x000fe200000000ff */
[----:B---3--:R-:W-:-:S05]  /*1050*/  HADD2.F32 R24, -RZ, R41.H0_H0 ;  /* 0x20000029ff187230 */ /* 0x008fca0000004100 */
[----:B------:R-:W-:-:S13]  /*1060*/  FSETP.GTU.FTZ.AND P0, PT, R24, RZ, PT ;  /* 0x000000ff1800720b */ /* 0x000fda0003f1c000 */
[----:B------:R-:W-:Y:S01]  /*1070*/  @!P0 HADD2.F32 R23, -RZ, R27.H0_H0 ;  /* 0x2000001bff178230 */ /* 0x000fe20000004100 */
[----:B------:R-:W-:-:S04]  /*1080*/  @P0 PRMT R26, R42, 0x7610, R26 ;  /* 0x000076102a1a0816 */ /* 0x000fc8000000001a */
        /* <DEDUP_REMOVED lines=8> */
.L_x_41:
[----:B0-----:R-:W-:Y:S01]  /*1110*/  IMAD R27, R39, c[0x0][0xc], R40 ;  /* 0x00000300271b7a24 */ /* 0x001fe200078e0228 */
[----:B------:R-:W-:Y:S01]  /*1120*/  WARPSYNC 0xffffffff ;  /* 0xffffffff00007948 */ /* 0x000fe20003800000 */
[----:B------:R-:W-:Y:S03]  /*1130*/  BAR.SYNC.DEFER_BLOCKING 0x0 ;  /* 0x0000000000007b1d */ /* 0x000fe60000010000 */
[----:B------:R-:W-:-:S13]  /*1140*/  ISETP.GE.AND P0, PT, R27, R17, PT ;  /* 0x000000111b00720c */ /* 0x000fda0003f06270 */
[----:B------:R-:W-:Y:S05]  /*1150*/  @!P0 BRA `(.L_x_42) ;  /* 0xfffff5f000008947 */ /* 0x000fea000383ffff */
[----:B------:R-:W-:Y:S05]  /*1160*/  EXIT ;  /* 0x000000000000794d */ /* 0x000fea0003800000 */
.L_x_43:
        /* <DEDUP_REMOVED lines=9> */
.L_x_93:


//--------------------- .text._ZN2at6native28rrelu_with_noise_cuda_kernelIfLi4EZNS0_28_rrelu_with_noise_cuda_trainIfEEvRNS_6TensorERKS3_S4_RKN3c106ScalarESA_St8optionalINS_9GeneratorEEEUlP24curandStatePhilox4_32_10E0_EEviNS_15PhiloxCudaStateEPT_PKSI_SJ_ddRKT1_ --------------------------
	.section	.text._ZN2at6native28rrelu_with_noise_cuda_kernelIfLi4EZNS0_28_rrelu_with_noise_cuda_trainIfEEvRNS_6TensorERKS3_S4_RKN3c106ScalarESA_St8optionalINS_9GeneratorEEEUlP24curandStatePhilox4_32_10E0_EEviNS_15PhiloxCudaStateEPT_PKSI_SJ_ddRKT1_,"ax",@progbits
	.sectioninfo	@"SHI_REGISTERS=48"
	.align	128
        .global         _ZN2at6native28rrelu_with_noise_cuda_kernelIfLi4EZNS0_28_rrelu_with_noise_cuda_trainIfEEvRNS_6TensorERKS3_S4_RKN3c106ScalarESA_St8optionalINS_9GeneratorEEEUlP24curandStatePhilox4_32_10E0_EEviNS_15PhiloxCudaStateEPT_PKSI_SJ_ddRKT1_
        .type           _ZN2at6native28rrelu_with_noise_cuda_kernelIfLi4EZNS0_28_rrelu_with_noise_cuda_trainIfEEvRNS_6TensorERKS3_S4_RKN3c106ScalarESA_St8optionalINS_9GeneratorEEEUlP24curandStatePhilox4_32_10E0_EEviNS_15PhiloxCudaStateEPT_PKSI_SJ_ddRKT1_,@function
        .size           _ZN2at6native28rrelu_with_noise_cuda_kernelIfLi4EZNS0_28_rrelu_with_noise_cuda_trainIfEEvRNS_6TensorERKS3_S4_RKN3c106ScalarESA_St8optionalINS_9GeneratorEEEUlP24curandStatePhilox4_32_10E0_EEviNS_15PhiloxCudaStateEPT_PKSI_SJ_ddRKT1_,(.L_x_94 - _ZN2at6native28rrelu_with_noise_cuda_kernelIfLi4EZNS0_28_rrelu_with_noise_cuda_trainIfEEvRNS_6TensorERKS3_S4_RKN3c106ScalarESA_St8optionalINS_9GeneratorEEEUlP24curandStatePhilox4_32_10E0_EEviNS_15PhiloxCudaStateEPT_PKSI_SJ_ddRKT1_)
        .other          _ZN2at6native28rrelu_with_noise_cuda_kernelIfLi4EZNS0_28_rrelu_with_noise_cuda_trainIfEEvRNS_6TensorERKS3_S4_RKN3c106ScalarESA_St8optionalINS_9GeneratorEEEUlP24curandStatePhilox4_32_10E0_EEviNS_15PhiloxCudaStateEPT_PKSI_SJ_ddRKT1_,@"STO_CUDA_ENTRY STV_DEFAULT"
_ZN2at6native28rrelu_with_noise_cuda_kernelIfLi4EZNS0_28_rrelu_with_noise_cuda_trainIfEEvRNS_6TensorERKS3_S4_RKN3c106ScalarESA_St8optionalINS_9GeneratorEEEUlP24curandStatePhilox4_32_10E0_EEviNS_15PhiloxCudaStateEPT_PKSI_SJ_ddRKT1_:
.text._ZN2at6native28rrelu_with_noise_cuda_kernelIfLi4EZNS0_28_rrelu_with_noise_cuda_trainIfEEvRNS_6TensorERKS3_S4_RKN3c106ScalarESA_St8optionalINS_9GeneratorEEEUlP24curandStatePhilox4_32_10E0_EEviNS_15PhiloxCudaStateEPT_PKSI_SJ_ddRKT1_:
[----:B------:R-:W-:Y:S02]  /*0000*/  IMAD.MOV.U32 R1, RZ, RZ, c[0x0][0x28] ;  /* 0x00000a00ff017624 */ /* 0x000fe400078e00ff */
[----:B------:R-:W-:Y:S01]  /*0010*/  ULDC.U8 UR4, c[0x0][0x17c] ;  /* 0x00005f0000047ab9 */ /* 0x000fe20000000000 */
[----:B------:R-:W-:Y:S01]  /*0020*/  MOV R7, c[0x0][0x174] ;  /* 0x00005d0000077a02 */ /* 0x000fe20000000f00 */
[----:B------:R-:W-:Y:S01]  /*0030*/  IMAD.MOV.U32 R0, RZ, RZ, c[0x0][0x170] ;  /* 0x00005c00ff007624 */ /* 0x000fe200078e00ff */
[----:B------:R-:W-:Y:S01]  /*0040*/  ISETP.NE.AND P0, PT, RZ, UR4, PT ;  /* 0x00000004ff007c0c */ /* 0x000fe2000bf05270 */
[----:B------:R-:W-:-:S12]  /*0050*/  ULDC.64 UR4, c[0x0][0x118] ;  /* 0x0000460000047ab9 */ /* 0x000fd80000000a00 */
[----:B------:R-:W-:Y:S02]  /*0060*/  @P0 IMAD.MOV.U32 R2, RZ, RZ, R0 ;  /* 0x000000ffff020224 */ /* 0x000fe400078e0000 */
[----:B------:R-:W-:-:S05]  /*0070*/  @P0 IMAD.MOV.U32 R3, RZ, RZ, R7 ;  /* 0x000000ffff030224 */ /* 0x000fca00078e0007 */
[----:B------:R0:W2:Y:S01]  /*0080*/  @P0 LDG.E.64 R8, [R2.64] ;  /* 0x0000000402080981 */ /* 0x0000a2000c1e1b00 */
[----:B------:R-:W-:Y:S01]  /*0090*/  MOV R20, c[0x0][0x168] ;  /* 0x00005a0000147a02 */ /* 0x000fe20000000f00 */
[----:B------:R-:W-:-:S06]  /*00a0*/  IMAD.MOV.U32 R21, RZ, RZ, c[0x0][0x16c] ;  /* 0x00005b00ff157624 */ /* 0x000fcc00078e00ff */
[----:B------:R-:W3:Y:S01]  /*00b0*/  @P0 LDG.E.64 R20, [R20.64] ;  /* 0x0000000414140981 */ /* 0x000ee2000c1e1b00 */
[----:B------:R-:W-:Y:S01]  /*00c0*/  IMAD.MOV.U32 R15, RZ, RZ, c[0x0][0x0] ;  /* 0x00000000ff0f7624 */ /* 0x000fe200078e00ff */
[----:B------:R-:W-:Y:S02]  /*00d0*/  MOV R18, c[0x0][0x160] ;  /* 0x0000580000127a02 */ /* 0x000fe40000000f00 */
[----:B------:R-:W1:Y:S01]  /*00e0*/  S2R R42, SR_CTAID.X ;  /* 0x00000000002a7919 */ /* 0x000e620000002500 */
[----:B------:R-:W-:Y:S01]  /*00f0*/  IMAD R15, R15, c[0x0][0xc], RZ ;  /* 0x000003000f0f7a24 */ /* 0x000fe200078e02ff */
[----:B------:R-:W-:Y:S02]  /*0100*/  IADD3 R18, R18, -0x1, RZ ;  /* 0xffffffff12127810 */ /* 0x000fe40007ffe0ff */
[----:B0-----:R-:W1:Y:S02]  /*0110*/  S2R R3, SR_TID.X ;  /* 0x0000000000037919 */ /* 0x001e640000002100 */
[----:B------:R-:W-:-:S04]  /*0120*/  SHF.L.U32 R15, R15, 0x2, RZ ;  /* 0x000000020f0f7819 */ /* 0x000fc800000006ff */
[-C--:B------:R-:W-:Y:S02]  /*0130*/  IABS R14, R15.reuse ;  /* 0x0000000f000e7213 */ /* 0x080fe40000000000 */
[----:B------:R-:W-:Y:S02]  /*0140*/  IABS R16, R15 ;  /* 0x0000000f00107213 */ /* 0x000fe40000000000 */
[----:B------:R-:W0:Y:S03]  /*0150*/  I2F.RP R6, R14 ;  /* 0x0000000e00067306 */ /* 0x000e260000209400 */
[----:B------:R-:W-:Y:S02]  /*0160*/  IMAD.MOV R19, RZ, RZ, -R16 ;  /* 0x000000ffff137224 */ /* 0x000fe400078e0a10 */
[----:B-1----:R-:W-:-:S03]  /*0170*/  IMAD R42, R42, c[0x0][0x0], R3 ;  /* 0x000000002a2a7a24 */ /* 0x002fc600078e0203 */
[----:B0-----:R-:W0:Y:S01]  /*0180*/  MUFU.RCP R6, R6 ;  /* 0x0000000600067308 */ /* 0x001e220000001000 */
[----:B------:R-:W-:Y:S01]  /*0190*/  IMAD.WIDE.U32 R2, R42, -0x326172a9, RZ ;  /* 0xcd9e8d572a027825 */ /* 0x000fe200078e00ff */
[----:B------:R-:W-:Y:S02]  /*01a0*/  SHF.R.S32.HI R12, RZ, 0x1f, R42 ;  /* 0x0000001fff0c7819 */ /* 0x000fe4000001142a */
[----:B0-----:R-:W-:-:S04]  /*01b0*/  IADD3 R4, R6, 0xffffffe, RZ ;  /* 0x0ffffffe06047810 */ /* 0x001fc80007ffe0ff */
[----:B------:R0:W1:Y:S02]  /*01c0*/  F2I.FTZ.U32.TRUNC.NTZ R5, R4 ;  /* 0x0000000400057305 */ /* 0x000064000021f000 */
[----:B0-----:R-:W-:Y:S02]  /*01d0*/  IMAD.MOV.U32 R4, RZ, RZ, RZ ;  /* 0x000000ffff047224 */ /* 0x001fe400078e00ff */
[----:B-1----:R-:W-:-:S04]  /*01e0*/  IMAD.MOV R13, RZ, RZ, -R5 ;  /* 0x000000ffff0d7224 */ /* 0x002fc800078e0a05 */
[----:B------:R-:W-:-:S04]  /*01f0*/  IMAD R13, R13, R14, RZ ;  /* 0x0000000e0d0d7224 */ /* 0x000fc800078e02ff */
[----:B------:R-:W-:Y:S01]  /*0200*/  IMAD.HI.U32 R13, R5, R13, R4 ;  /* 0x0000000d050d7227 */ /* 0x000fe200078e0004 */
[----:B--2---:R-:W-:-:S05]  /*0210*/  @P0 IADD3 R0, P1, R8, c[0x0][0x178], RZ ;  /* 0x00005e0008000a10 */ /* 0x004fca0007f3e0ff */
[----:B------:R-:W-:Y:S01]  /*0220*/  @P0 IMAD.X R7, RZ, RZ, R9, P1 ;  /* 0x000000ffff070224 */ /* 0x000fe200008e0609 */
[----:B---3--:R-:W-:-:S04]  /*0230*/  IADD3 R39, R21, -0x4498517b, RZ ;  /* 0xbb67ae8515277810 */ /* 0x008fc80007ffe0ff */
[--C-:B------:R-:W-:Y:S02]  /*0240*/  SHF.R.U64 R11, R0, 0x2, R7.reuse ;  /* 0x00000002000b7819 */ /* 0x100fe40000001207 */
[----:B------:R-:W-:Y:S02]  /*0250*/  SHF.R.U32.HI R10, RZ, 0x2, R7 ;  /* 0x00000002ff0a7819 */ /* 0x000fe40000011607 */
[C---:B------:R-:W-:Y:S01]  /*0260*/  IADD3 R38, R20.reuse, -0x61c88647, RZ ;  /* 0x9e3779b914267810 */ /* 0x040fe20007ffe0ff */
[----:B------:R-:W-:Y:S01]  /*0270*/  IMAD.WIDE.U32 R8, R11, -0x2daee0ad, RZ ;  /* 0xd2511f530b087825 */ /* 0x000fe200078e00ff */
[----:B------:R-:W-:Y:S02]  /*0280*/  LOP3.LUT R3, R3, R10, R20, 0x96, !PT ;  /* 0x0000000a03037212 */ /* 0x000fe400078e9614 */
[----:B------:R-:W-:Y:S02]  /*0290*/  IADD3 R37, R20, 0x3c6ef372, RZ ;  /* 0x3c6ef37214257810 */ /* 0x000fe40007ffe0ff */
[----:B------:R-:W-:Y:S01]  /*02a0*/  LOP3.LUT R6, R21, R9, R12, 0x96, !PT ;  /* 0x0000000915067212 */ /* 0x000fe200078e960c */
[----:B------:R-:W-:Y:S01]  /*02b0*/  IMAD.WIDE.U32 R4, R3, -0x2daee0ad, RZ ;  /* 0xd2511f5303047825 */ /* 0x000fe200078e00ff */
[----:B------:R-:W-:-:S02]  /*02c0*/  IABS R9, R18 ;  /* 0x0000001200097213 */ /* 0x000fc40000000000 */
[----:B------:R-:W-:Y:S01]  /*02d0*/  IADD3 R36, R21, 0x76cf5d0a, RZ ;  /* 0x76cf5d0a15247810 */ /* 0x000fe20007ffe0ff */
[----:B------:R-:W-:Y:S01]  /*02e0*/  IMAD.WIDE.U32 R6, R6, -0x326172a9, RZ ;  /* 0xcd9e8d5706067825 */ /* 0x000fe200078e00ff */
[----:B------:R-:W-:Y:S02]  /*02f0*/  LOP3.LUT R3, R5, R8, R39, 0x96, !PT ;  /* 0x0000000805037212 */ /* 0x000fe400078e9627 */
[----:B------:R-:W-:Y:S02]  /*0300*/  MOV R8, R9 ;  /* 0x0000000900087202 */ /* 0x000fe40000000f00 */
[----:B------:R-:W-:Y:S01]  /*0310*/  LOP3.LUT R16, R7, R38, R2, 0x96, !PT ;  /* 0x0000002607107212 */ /* 0x000fe200078e9602 */
[----:B------:R-:W-:Y:S01]  /*0320*/  IMAD.WIDE.U32 R2, R3, -0x326172a9, RZ ;  /* 0xcd9e8d5703027825 */ /* 0x000fe200078e00ff */
[----:B------:R-:W-:Y:S02]  /*0330*/  IADD3 R35, R21, 0x32370b8f, RZ ;  /* 0x32370b8f15237810 */ /* 0x000fe40007ffe0ff */
[----:B------:R-:W-:Y:S01]  /*0340*/  IADD3 R34, R20, -0x255992d5, RZ ;  /* 0xdaa66d2b14227810 */ /* 0x000fe20007ffe0ff */
[----:B------:R-:W-:Y:S01]  /*0350*/  IMAD.WIDE.U32 R16, R16, -0x2daee0ad, RZ ;  /* 0xd2511f5310107825 */ /* 0x000fe200078e00ff */
[----:B------:R-:W-:-:S02]  /*0360*/  LOP3.LUT R6, R3, R6, R37, 0x96, !PT ;  /* 0x0000000603067212 */ /* 0x000fc400078e9625 */
[----:B------:R-:W-:Y:S01]  /*0370*/  IADD3 R33, R20, 0x78dde6e4, RZ ;  /* 0x78dde6e414217810 */ /* 0x000fe20007ffe0ff */
[----:B------:R-:W-:Y:S01]  /*0380*/  IMAD.HI.U32 R13, R13, R8, RZ ;  /* 0x000000080d0d7227 */ /* 0x000fe200078e00ff */
[----:B------:R-:W-:Y:S02]  /*0390*/  IADD3 R32, R21, -0x126145ec, RZ ;  /* 0xed9eba1415207810 */ /* 0x000fe40007ffe0ff */
[----:B------:R-:W-:Y:S01]  /*03a0*/  LOP3.LUT R18, R18, R15, RZ, 0x3c, !PT ;  /* 0x0000000f12127212 */ /* 0x000fe200078e3cff */
[----:B------:R-:W-:Y:S01]  /*03b0*/  IMAD R19, R13, R19, R8 ;  /* 0x000000130d137224 */ /* 0x000fe200078e0208 */
[----:B------:R-:W-:Y:S01]  /*03c0*/  LOP3.LUT R8, R17, R4, R36, 0x96, !PT ;  /* 0x0000000411087212 */ /* 0x000fe200078e9624 */
[----:B------:R-:W-:Y:S01]  /*03d0*/  IMAD.WIDE.U32 R6, R6, -0x2daee0ad, RZ ;  /* 0xd2511f5306067825 */ /* 0x000fe200078e00ff */
[----:B------:R-:W-:Y:S02]  /*03e0*/  IADD3 R31, R21, -0x56f99767, RZ ;  /* 0xa9066899151f7810 */ /* 0x000fe40007ffe0ff */
[----:B------:R-:W-:Y:S01]  /*03f0*/  ISETP.GT.U32.AND P1, PT, R14, R19, PT ;  /* 0x000000130e00720c */ /* 0x000fe20003f24070 */
[----:B------:R-:W-:Y:S01]  /*0400*/  IMAD.WIDE.U32 R8, R8, -0x326172a9, RZ ;  /* 0xcd9e8d5708087825 */ /* 0x000fe200078e00ff */
[----:B------:R-:W-:-:S02]  /*0410*/  LOP3.LUT R3, R7, R16, R35, 0x96, !PT ;  /* 0x0000001007037212 */ /* 0x000fc400078e9623 */
[----:B------:R-:W-:Y:S02]  /*0420*/  IADD3 R30, R20, 0x1715609d, RZ ;  /* 0x1715609d141e7810 */ /* 0x000fe40007ffe0ff */
[----:B------:R-:W-:Y:S01]  /*0430*/  LOP3.LUT R4, R9, R2, R34, 0x96, !PT ;  /* 0x0000000209047212 */ /* 0x000fe200078e9622 */
[----:B------:R-:W-:Y:S01]  /*0440*/  IMAD.WIDE.U32 R2, R3, -0x326172a9, RZ ;  /* 0xcd9e8d5703027825 */ /* 0x000fe200078e00ff */
[----:B------:R-:W-:Y:S02]  /*0450*/  ISETP.GE.AND P2, PT, R18, RZ, PT ;  /* 0x000000ff1200720c */ /* 0x000fe40003f46270 */
[----:B------:R-:W-:Y:S01]  /*0460*/  IADD3 R29, R20, -0x4ab325aa, RZ ;  /* 0xb54cda56141d7810 */ /* 0x000fe20007ffe0ff */
[----:B------:R-:W-:Y:S01]  /*0470*/  IMAD.WIDE.U32 R4, R4, -0x2daee0ad, RZ ;  /* 0xd2511f5304047825 */ /* 0x000fe200078e00ff */
[----:B------:R-:W-:Y:S02]  /*0480*/  LOP3.LUT R7, R3, R8, R33, 0x96, !PT ;  /* 0x0000000803077212 */ /* 0x000fe400078e9621 */
[----:B------:R-:W-:Y:S01]  /*0490*/  @!P1 IADD3 R13, R13, 0x1, RZ ;  /* 0x000000010d0d9810 */ /* 0x000fe20007ffe0ff */
[----:B------:R-:W-:Y:S01]  /*04a0*/  @!P1 IMAD.IADD R19, R19, 0x1, -R14 ;  /* 0x0000000113139824 */ /* 0x000fe200078e0a0e */
[----:B------:R-:W-:Y:S01]  /*04b0*/  LOP3.LUT R8, R5, R6, R32, 0x96, !PT ;  /* 0x0000000605087212 */ /* 0x000fe200078e9620 */
[----:B------:R-:W-:Y:S01]  /*04c0*/  IMAD.WIDE.U32 R6, R7, -0x2daee0ad, RZ ;  /* 0xd2511f5307067825 */ /* 0x000fe200078e00ff */
[----:B------:R-:W-:-:S02]  /*04d0*/  ISETP.NE.AND P1, PT, R15, RZ, PT ;  /* 0x000000ff0f00720c */ /* 0x000fc40003f25270 */
[----:B------:R-:W-:Y:S01]  /*04e0*/  ISETP.GE.U32.AND P0, PT, R19, R14, PT ;  /* 0x0000000e1300720c */ /* 0x000fe20003f06070 */
[----:B------:R-:W-:Y:S01]  /*04f0*/  IMAD.WIDE.U32 R8, R8, -0x326172a9, RZ ;  /* 0xcd9e8d5708087825 */ /* 0x000fe200078e00ff */
[----:B------:R-:W-:Y:S02]  /*0500*/  LOP3.LUT R3, R7, R4, R31, 0x96, !PT ;  /* 0x0000000407037212 */ /* 0x000fe400078e961f */
[----:B------:R-:W-:Y:S02]  /*0510*/  IADD3 R28, R21, 0x646e171e, RZ ;  /* 0x646e171e151c7810 */ /* 0x000fe40007ffe0ff */
[----:B------:R-:W-:Y:S01]  /*0520*/  LOP3.LUT R4, R9, R2, R30, 0x96, !PT ;  /* 0x0000000209047212 */ /* 0x000fe200078e961e */
[----:B------:R-:W-:Y:S01]  /*0530*/  IMAD.WIDE.U32 R2, R3, -0x326172a9, RZ ;  /* 0xcd9e8d5703027825 */ /* 0x000fe200078e00ff */
[----:B------:R-:W-:Y:S02]  /*0540*/  IADD3 R19, R21, 0x1fd5c5a3, RZ ;  /* 0x1fd5c5a315137810 */ /* 0x000fe40007ffe0ff */
[----:B------:R-:W-:Y:S01]  /*0550*/  IADD3 R18, R20, 0x5384540f, RZ ;  /* 0x5384540f14127810 */ /* 0x000fe20007ffe0ff */
[----:B------:R-:W-:Y:S01]  /*0560*/  IMAD.WIDE.U32 R4, R4, -0x2daee0ad, RZ ;  /* 0xd2511f5304047825 */ /* 0x000fe200078e00ff */
[----:B------:R-:W-:-:S02]  /*0570*/  LOP3.LUT R8, R3, R8, R29, 0x96, !PT ;  /* 0x0000000803087212 */ /* 0x000fc400078e961d */
[----:B------:R-:W-:Y:S02]  /*0580*/  @P0 IADD3 R13, R13, 0x1, RZ ;  /* 0x000000010d0d0810 */ /* 0x000fe40007ffe0ff */
[----:B------:R-:W-:Y:S01]  /*0590*/  LOP3.LUT R6, R5, R6, R28, 0x96, !PT ;  /* 0x0000000605067212 */ /* 0x000fe200078e961c */
[----:B------:R-:W-:Y:S01]  /*05a0*/  IMAD.WIDE.U32 R8, R8, -0x2daee0ad, RZ ;  /* 0xd2511f5308087825 */ /* 0x000fe200078e00ff */
[----:B------:R-:W-:Y:S02]  /*05b0*/  IADD3 R17, R20, -0xe443238, RZ ;  /* 0xf1bbcdc814117810 */ /* 0x000fe40007ffe0ff */
[----:B------:R-:W-:Y:S01]  /*05c0*/  IADD3 R16, R21, -0x24c28bd8, RZ ;  /* 0xdb3d742815107810 */ /* 0x000fe20007ffe0ff */
[----:B------:R-:W-:Y:S01]  /*05d0*/  @!P2 IMAD.MOV R13, RZ, RZ, -R13 ;  /* 0x000000ffff0da224 */ /* 0x000fe200078e0a0d */
[----:B------:R-:W-:Y:S01]  /*05e0*/  @!P1 LOP3.LUT R13, RZ, R15, RZ, 0x33, !PT ;  /* 0x0000000fff0d9212 */ /* 0x000fe200078e33ff */
[----:B------:R-:W-:Y:S01]  /*05f0*/  IMAD.WIDE.U32 R6, R6, -0x326172a9, RZ ;  /* 0xcd9e8d5706067825 */ /* 0x000fe200078e00ff */
[----:B------:R-:W-:-:S02]  /*0600*/  LOP3.LUT R3, R9, R4, R19, 0x96, !PT ;  /* 0x0000000409037212 */ /* 0x000fc400078e9613 */
[----:B------:R-:W-:Y:S02]  /*0610*/  IADD3 R14, R13, 0x1, RZ ;  /* 0x000000010d0e7810 */ /* 0x000fe40007ffe0ff */
[----:B------:R-:W-:Y:S01]  /*0620*/  LOP3.LUT R4, R7, R2, R18, 0x96, !PT ;  /* 0x0000000207047212 */ /* 0x000fe200078e9612 */
[----:B------:R-:W-:Y:S01]  /*0630*/  IMAD.WIDE.U32 R2, R3, -0x326172a9, RZ ;  /* 0xcd9e8d5703027825 */ /* 0x000fe200078e00ff */
[----:B------:R-:W-:-:S03]  /*0640*/  IADD3 R13, R20, -0x700cb87f, RZ ;  /* 0x8ff34781140d7810 */ /* 0x000fc60007ffe0ff */
[----:B------:R-:W-:Y:S01]  /*0650*/  IMAD R15, R15, R14, RZ ;  /* 0x0000000e0f0f7224 */ /* 0x000fe200078e02ff */
[----:B------:R-:W-:Y:S01]  /*0660*/  LOP3.LUT R9, R3, R6, R17, 0x96, !PT ;  /* 0x0000000603097212 */ /* 0x000fe200078e9611 */
[----:B------:R-:W-:Y:S01]  /*0670*/  IMAD.WIDE.U32 R4, R4, -0x2daee0ad, RZ ;  /* 0xd2511f5304047825 */ /* 0x000fe200078e00ff */
[----:B------:R-:W-:Y:S02]  /*0680*/  IADD3 R14, R21, -0x695add53, RZ ;  /* 0x96a522ad150e7810 */ /* 0x000fe40007ffe0ff */
[----:B------:R-:W-:Y:S01]  /*0690*/  ISETP.GE.AND P0, PT, R42, R15, PT ;  /* 0x0000000f2a00720c */ /* 0x000fe20003f06270 */
[----:B------:R-:W-:Y:S01]  /*06a0*/  IMAD.HI.U32 R3, R9, -0x2daee0ad, RZ ;  /* 0xd2511f5309037827 */ /* 0x000fe200078e00ff */
[----:B------:R-:W-:-:S04]  /*06b0*/  LOP3.LUT R6, R5, R8, R16, 0x96, !PT ;  /* 0x0000000805067212 */ /* 0x000fc800078e9610 */
[----:B------:R-:W-:Y:S01]  /*06c0*/  LOP3.LUT R7, R3, R4, R14, 0x96, !PT ;  /* 0x0000000403077212 */ /* 0x000fe200078e960e */
[----:B------:R-:W-:-:S05]  /*06d0*/  IMAD.HI.U32 R5, R6, -0x326172a9, RZ ;  /* 0xcd9e8d5706057827 */ /* 0x000fca00078e00ff */
[----:B------:R-:W-:Y:S01]  /*06e0*/  LOP3.LUT R8, R5, R2, R13, 0x96, !PT ;  /* 0x0000000205087212 */ /* 0x000fe200078e960d */
[----:B------:R-:W-:Y:S06]  /*06f0*/  @P0 EXIT ;  /* 0x000000000000094d */ /* 0x000fec0003800000 */
[----:B------:R-:W-:Y:S01]  /*0700*/  MOV R22, c[0x0][0x1a0] ;  /* 0x0000680000167a02 */ /* 0x000fe20000000f00 */
[----:B------:R-:W-:Y:S01]  /*0710*/  IMAD.MOV.U32 R23, RZ, RZ, c[0x0][0x1a4] ;  /* 0x00006900ff177624 */ /* 0x000fe200078e00ff */
[----:B------:R-:W-:Y:S01]  /*0720*/  LOP3.LUT R5, R0, 0x3, RZ, 0xc0, !PT ;  /* 0x0000000300057812 */ /* 0x000fe200078ec0ff */
[----:B------:R-:W-:Y:S02]  /*0730*/  IMAD R6, R6, -0x326172a9, RZ ;  /* 0xcd9e8d5706067824 */ /* 0x000fe400078e02ff */
[----:B------:R-:W-:Y:S02]  /*0740*/  IMAD.MOV.U32 R4, RZ, RZ, R42 ;  /* 0x000000ffff047224 */ /* 0x000fe400078e002a */
[----:B------:R-:W0:-:S04]  /*0750*/  DADD R22, R22, -c[0x0][0x198] ;  /* 0x8000660016167629 */ /* 0x000e080000000000 */
.L_x_56:
        /* <DEDUP_REMOVED lines=13> */
.L_x_45:
[----:B------:R-:W-:Y:S05]  /*0830*/  BSYNC B0 ;  /* 0x0000000000007941 */ /* 0x000fea0003800000 */
.L_x_44:
        /* <DEDUP_REMOVED lines=10> */
[----:B------:R-:W-:-:S04]  /*08e0*/  LOP3.LUT R0, R41, R0, R39, 0x96, !PT ;  /* 0x0000000029007212 */ /* 0x000fc800078e9627 */
        /* <DEDUP_REMOVED lines=27> */
[----:B------:R-:W-:Y:S02]  /*0aa0*/  MOV R25, R8 ;  /* 0x0000000800197202 */ /* 0x000fe40000000f00 */
[----:B------:R-:W-:Y:S01]  /*0ab0*/  LOP3.LUT R9, R3, R26, R17, 0x96, !PT ;  /* 0x0000001a03097212 */ /* 0x000fe200078e9611 */
[----:B------:R-:W-:-:S04]  /*0ac0*/  IMAD.WIDE.U32 R26, R27, -0x326172a9, RZ ;  /* 0xcd9e8d571b1a7825 */ /* 0x000fc800078e00ff */
[----:B------:R-:W-:Y:S01]  /*0ad0*/  IMAD.MOV.U32 R3, RZ, RZ, R7 ;  /* 0x000000ffff037224 */ /* 0x000fe200078e0007 */
[----:B------:R-:W-:Y:S01]  /*0ae0*/  LOP3.LUT R8, R27, R2, R13, 0x96, !PT ;  /* 0x000000021b087212 */ /* 0x000fe200078e960d */
[----:B------:R-:W-:Y:S01]  /*0af0*/  IMAD.HI.U32 R7, R9, -0x2daee0ad, RZ ;  /* 0xd2511f5309077827 */ /* 0x000fe200078e00ff */
[----:B------:R-:W-:-:S03]  /*0b00*/  MOV R27, R0 ;  /* 0x00000000001b7202 */ /* 0x000fc60000000f00 */
[----:B------:R-:W-:Y:S01]  /*0b10*/  IMAD.MOV.U32 R2, RZ, RZ, R6 ;  /* 0x000000ffff027224 */ /* 0x000fe200078e0006 */
[----:B------:R-:W-:Y:S01]  /*0b20*/  MOV R6, R26 ;  /* 0x0000001a00067202 */ /* 0x000fe20000000f00 */
[----:B------:R-:W-:Y:S01]  /*0b30*/  IMAD.MOV.U32 R41, RZ, RZ, R8 ;  /* 0x000000ffff297224 */ /* 0x000fe200078e0008 */
[----:B------:R-:W-:Y:S01]  /*0b40*/  LOP3.LUT R7, R7, R24, R14, 0x96, !PT ;  /* 0x0000001807077212 */ /* 0x000fe200078e960e */
        /* <DEDUP_REMOVED lines=12> */
[----:B------:R-:W-:Y:S01]  /*0c10*/  IMAD.MOV.U32 R24, RZ, RZ, R2 ;  /* 0x000000ffff187224 */ /* 0x000fe200078e0002 */
[----:B------:R-:W-:Y:S01]  /*0c20*/  MOV R41, R0 ;  /* 0x0000000000297202 */ /* 0x000fe20000000f00 */
[----:B------:R-:W-:Y:S01]  /*0c30*/  IMAD.MOV.U32 R27, RZ, RZ, R3 ;  /* 0x000000ffff1b7224 */ /* 0x000fe200078e0003 */
[----:B------:R-:W-:Y:S05]  /*0c40*/  BRA `(.L_x_46) ;  /* 0x0000004000007947 */ /* 0x000fea0003800000 */
.L_x_47:
[----:B------:R-:W-:Y:S01]  /*0c50*/  IMAD.MOV.U32 R26, RZ, RZ, R3 ;  /* 0x000000ffff1a7224 */ /* 0x000fe200078e0003 */
[----:B------:R-:W-:Y:S01]  /*0c60*/  MOV R27, R8 ;  /* 0x00000008001b7202 */ /* 0x000fe20000000f00 */
[----:B------:R-:W-:Y:S02]  /*0c70*/  IMAD.MOV.U32 R24, RZ, RZ, R0 ;  /* 0x000000ffff187224 */ /* 0x000fe400078e0000 */
[----:B------:R-:W-:Y:S02]  /*0c80*/  IMAD.MOV.U32 R41, RZ, RZ, R6 ;  /* 0x000000ffff297224 */ /* 0x000fe400078e0006 */
.L_x_46:
[----:B------:R-:W1:Y:S01]  /*0c90*/  I2F.U32 R3, R24 ;  /* 0x0000001800037306 */ /* 0x000e620000201000 */
[----:B------:R-:W-:Y:S01]  /*0ca0*/  ISETP.GE.AND P0, PT, R42, c[0x0][0x160], PT ;  /* 0x000058002a007a0c */ /* 0x000fe20003f06270 */
[----:B------:R-:W-:Y:S01]  /*0cb0*/  IMAD.MOV.U32 R0, RZ, RZ, 0x2f800000 ;  /* 0x2f800000ff007424 */ /* 0x000fe200078e00ff */
[----:B------:R-:W-:Y:S05]  /*0cc0*/  BSSY B0, `(.L_x_48) ;  /* 0x000001f000007945 */ /* 0x000fea0003800000 */
[----:B------:R-:W2:Y:S08]  /*0cd0*/  I2F.U32 R25, R27 ;  /* 0x0000001b00197306 */ /* 0x000eb00000201000 */
[----:B------:R-:W3:Y:S01]  /*0ce0*/  I2F.U32 R41, R41 ;  /* 0x0000002900297306 */ /* 0x000ee20000201000 */
[----:B-1----:R-:W-:-:S02]  /*0cf0*/  FFMA.FTZ R40, R3, R0, 1.1641532182693481445e-10 ;  /* 0x2f00000003287423 */ /* 0x002fc40000010000 */
[-C--:B--2---:R-:W-:Y:S02]  /*0d00*/  FFMA.FTZ R3, R25, R0.reuse, 1.1641532182693481445e-10 ;  /* 0x2f00000019037423 */ /* 0x084fe40000010000 */
[----:B---3--:R-:W-:Y:S01]  /*0d10*/  FFMA.FTZ R2, R41, R0, 1.1641532182693481445e-10 ;  /* 0x2f00000029027423 */ /* 0x008fe20000010000 */
[----:B------:R-:W-:Y:S05]  /*0d20*/  @P0 BRA `(.L_x_49) ;  /* 0x0000018000000947 */ /* 0x000fea0003800000 */
[----:B------:R-:W-:-:S10]  /*0d30*/  HFMA2.MMA R43, -RZ, RZ, 0, 2.384185791015625e-07 ;  /* 0x00000004ff2b7435 */ /* 0x000fd400000001ff */
[----:B------:R-:W-:-:S05]  /*0d40*/  IMAD.WIDE R24, R42, R43, c[0x0][0x188] ;  /* 0x000062002a187625 */ /* 0x000fca00078e022b */
[----:B------:R-:W2:Y:S01]  /*0d50*/  LDG.E R41, [R24.64] ;  /* 0x0000000418297981 */ /* 0x000ea2000c1e1900 */
[----:B------:R-:W1:Y:S02]  /*0d60*/  I2F.U32 R27, R26 ;  /* 0x0000001a001b7306 */ /* 0x000e640000201000 */
[----:B-1----:R-:W-:Y:S01]  /*0d70*/  FFMA.FTZ R27, R27, R0, 1.1641532182693481445e-10 ;  /* 0x2f0000001b1b7423 */ /* 0x002fe20000010000 */
[----:B--2---:R-:W-:-:S13]  /*0d80*/  FSETP.GTU.FTZ.AND P0, PT, R41, RZ, PT ;  /* 0x000000ff2900720b */ /* 0x004fda0003f1c000 */
[----:B------:R-:W-:Y:S05]  /*0d90*/  @P0 BRA `(.L_x_50) ;  /* 0x000000c000000947 */ /* 0x000fea0003800000 */
[----:B------:R-:W-:Y:S02]  /*0da0*/  FMUL.FTZ R24, R27, 1 ;  /* 0x3f8000001b187820 */ /* 0x000fe40000410000 */
[----:B------:R-:W-:-:S04]  /*0db0*/  IMAD.WIDE R26, R42, R43, c[0x0][0x180] ;  /* 0x000060002a1a7625 */ /* 0x000fc800078e022b */
[----:B------:R-:W1:Y:S01]  /*0dc0*/  F2F.F64.F32 R24, R24 ;  /* 0x0000001800187310 */ /* 0x000e620000201800 */
[----:B------:R-:W-:Y:S01]  /*0dd0*/  IMAD.WIDE R44, R42, R43, c[0x0][0x190] ;  /* 0x000064002a2c7625 */ /* 0x000fe200078e022b */
[----:B01----:R-:W0:-:S06]  /*0de0*/  DFMA R24, R22, R24, c[0x0][0x198] ;  /* 0x000066001618762b */ /* 0x003e0c0000000018 */
[----:B0-----:R-:W0:Y:S01]  /*0df0*/  F2F.F32.F64 R0, R24 ;  /* 0x0000001800007310 */ /* 0x001e220000301000 */
[----:B------:R-:W0:-:S14]  /*0e00*/  DSETP.GEU.AND P0, PT, |R24|, c[0x2][0x0], PT ;  /* 0x008000001800762a */ /* 0x000e1c0003f0e200 */
[----:B0-----:R-:W-:-:S04]  /*0e10*/  @!P0 FMUL R0, R0, 1.175494350822287508e-38 ;  /* 0x0080000000008820 */ /* 0x001fc80000400000 */
[----:B------:R-:W-:-:S05]  /*0e20*/  FMUL.FTZ R41, R41, R0 ;  /* 0x0000000029297220 */ /* 0x000fca0000410000 */
[----:B------:R0:W-:Y:S04]  /*0e30*/  STG.E [R26.64], R41 ;  /* 0x000000291a007986 */ /* 0x0001e8000c101904 */
[----:B------:R0:W-:Y:S01]  /*0e40*/  STG.E [R44.64], R0 ;  /* 0x000000002c007986 */ /* 0x0001e2000c101904 */
[----:B------:R-:W-:Y:S05]  /*0e50*/  BRA `(.L_x_49) ;  /* 0x0000005000007947 */ /* 0x000fea0003800000 */
.L_x_50:
[----:B------:R-:W-:-:S04]  /*0e60*/  IMAD.WIDE R26, R42, R43, c[0x0][0x180] ;  /* 0x000060002a1a7625 */ /* 0x000fc800078e022b */
[----:B------:R-:W-:Y:S01]  /*0e70*/  IMAD.MOV.U32 R45, RZ, RZ, 0x3f800000 ;  /* 0x3f800000ff2d7424 */ /* 0x000fe200078e00ff */
[----:B------:R1:W-:Y:S01]  /*0e80*/  STG.E [R26.64], R41 ;  /* 0x000000291a007986 */ /* 0x0003e2000c101904 */
[----:B------:R-:W-:-:S05]  /*0e90*/  IMAD.WIDE R24, R42, R43, c[0x0][0x190] ;  /* 0x000064002a187625 */ /* 0x000fca00078e022b */
[----:B------:R1:W-:Y:S02]  /*0ea0*/  STG.E [R24.64], R45 ;  /* 0x0000002d18007986 */ /* 0x0003e4000c101904 */
.L_x_49:
[----:B------:R-:W-:Y:S05]  /*0eb0*/  BSYNC B0 ;  /* 0x0000000000007941 */ /* 0x000fea0003800000 */
.L_x_48:
[----:B0-----:R-:W-:Y:S01]  /*0ec0*/  IMAD.MOV.U32 R0, RZ, RZ, c[0x0][0x0] ;  /* 0x00000000ff007624 */ /* 0x001fe200078e00ff */
[----:B------:R-:W-:Y:S03]  /*0ed0*/  BSSY B0, `(.L_x_51) ;  /* 0x000001c000007945 */ /* 0x000fe60003800000 */
[----:B-1----:R-:W-:-:S04]  /*0ee0*/  IMAD R27, R0, c[0x0][0xc], R42 ;  /* 0x00000300001b7a24 */ /* 0x002fc800078e022a */
[----:B------:R-:W-:Y:S01]  /*0ef0*/  IMAD R41, R0, c[0x0][0xc], R27 ;  /* 0x0000030000297a24 */ /* 0x000fe200078e021b */
[----:B------:R-:W-:-:S03]  /*0f00*/  ISETP.GE.AND P0, PT, R27, c[0x0][0x160], PT ;  /* 0x000058001b007a0c */ /* 0x000fc60003f06270 */
[----:B------:R-:W-:Y:S01]  /*0f10*/  IMAD R43, R0, c[0x0][0xc], R41 ;  /* 0x00000300002b7a24 */ /* 0x000fe200078e0229 */
[----:B------:R-:W-:-:S04]  /*0f20*/  ISETP.GE.AND P2, PT, R41, c[0x0][0x160], PT ;  /* 0x0000580029007a0c */ /* 0x000fc80003f46270 */
[----:B------:R-:W-:-:S05]  /*0f30*/  ISETP.GE.AND P1, PT, R43, c[0x0][0x160], PT ;  /* 0x000058002b007a0c */ /* 0x000fca0003f26270 */
[----:B------:R-:W-:Y:S05]  /*0f40*/  @P0 BRA `(.L_x_52) ;  /* 0x0000014000000947 */ /* 0x000fea0003800000 */
[----:B------:R-:W-:-:S05]  /*0f50*/  MOV R26, 0x4 ;  /* 0x00000004001a7802 */ /* 0x000fca0000000f00 */
[----:B------:R-:W-:-:S06]  /*0f60*/  IMAD.WIDE R44, R27, R26, c[0x0][0x188] ;  /* 0x000062001b2c7625 */ /* 0x000fcc00078e021a */
[----:B------:R-:W2:Y:S01]  /*0f70*/  LDG.E R45, [R44.64] ;  /* 0x000000042c2d7981 */ /* 0x000ea2000c1e1900 */
[----:B------:R-:W-:Y:S01]  /*0f80*/  FMUL.FTZ R42, R40, 1 ;  /* 0x3f800000282a7820 */ /* 0x000fe20000410000 */
[----:B------:R-:W-:-:S03]  /*0f90*/  PLOP3.LUT P0, PT, PT, PT, PT, 0x80, 0x0 ;  /* 0x000000000000781c */ /* 0x000fc60003f0f070 */
[----:B------:R-:W0:Y:S02]  /*0fa0*/  F2F.F64.F32 R24, R42 ;  /* 0x0000002a00187310 */ /* 0x000e240000201800 */
[----:B0-----:R-:W0:Y:S01]  /*0fb0*/  DFMA R24, R22, R24, c[0x0][0x198] ;  /* 0x000066001618762b */ /* 0x001e220000000018 */
[----:B--2---:R-:W-:-:S13]  /*0fc0*/  FSETP.GTU.FTZ.AND P3, PT, R45, RZ, PT ;  /* 0x000000ff2d00720b */ /* 0x004fda0003f7c000 */
[----:B0-----:R-:W0:Y:S01]  /*0fd0*/  @!P3 DSETP.GEU.AND P4, PT, |R24|, c[0x2][0x0], PT ;  /* 0x008000001800b62a */ /* 0x001e220003f8e200 */
[----:B------:R1:W2:Y:S01]  /*0fe0*/  @!P3 F2F.F32.F64 R40, R24 ;  /* 0x000000180028b310 */ /* 0x0002a20000301000 */
[----:B------:R-:W-:-:S04]  /*0ff0*/  @P3 IMAD.MOV.U32 R44, RZ, RZ, 0x3f800000 ;  /* 0x3f800000ff2c3424 */ /* 0x000fc800078e00ff */
[----:B0-----:R-:W-:Y:S01]  /*1000*/  @!P3 PLOP3.LUT P0, PT, P4, PT, PT, 0x80, 0x0 ;  /* 0x000000000000b81c */ /* 0x001fe2000270f070 */
[----:B-1----:R-:W-:-:S04]  /*1010*/  IMAD.WIDE R24, R27, R26, c[0x0][0x180] ;  /* 0x000060001b187625 */ /* 0x002fc800078e021a */
[----:B------:R-:W-:-:S08]  /*1020*/  IMAD.WIDE R26, R27, R26, c[0x0][0x190] ;  /* 0x000064001b1a7625 */ /* 0x000fd000078e021a */
[----:B--2---:R-:W-:-:S04]  /*1030*/  @!P0 FMUL R40, R40, 1.175494350822287508e-38 ;  /* 0x0080000028288820 */ /* 0x004fc80000400000 */
[----:B------:R-:W-:-:S05]  /*1040*/  @!P3 FMUL.FTZ R42, R45, R40 ;  /* 0x000000282d2ab220 */ /* 0x000fca0000410000 */
[----:B------:R0:W-:Y:S04]  /*1050*/  @!P3 STG.E [R24.64], R42 ;  /* 0x0000002a1800b986 */ /* 0x0001e8000c101904 */
[----:B------:R0:W-:Y:S04]  /*1060*/  @!P3 STG.E [R26.64], R40 ;  /* 0x000000281a00b986 */ /* 0x0001e8000c101904 */
[----:B------:R0:W-:Y:S04]  /*1070*/  @P3 STG.E [R24.64], R45 ;  /* 0x0000002d18003986 */ /* 0x0001e8000c101904 */
[----:B------:R0:W-:Y:S02]  /*1080*/  @P3 STG.E [R26.64], R44 ;  /* 0x0000002c1a003986 */ /* 0x0001e4000c101904 */
.L_x_52:
[----:B------:R-:W-:Y:S05]  /*1090*/  BSYNC B0 ;  /* 0x0000000000007941 */ /* 0x000fea0003800000 */
.L_x_51:
[----:B------:R-:W-:Y:S01]  /*10a0*/  BSSY B0, `(.L_x_53) ;  /* 0x0000016000007945 */ /* 0x000fe20003800000 */
[----:B------:R-:W-:Y:S05]  /*10b0*/  @P2 BRA `(.L_x_54) ;  /* 0x0000014000002947 */ /* 0x000fea0003800000 */
[----:B0-----:R-:W-:-:S04]  /*10c0*/  IMAD.MOV.U32 R40, RZ, RZ, 0x4 ;  /* 0x00000004ff287424 */ /* 0x001fc800078e00ff */
[----:B------:R-:W-:-:S06]  /*10d0*/  IMAD.WIDE R24, R41, R40, c[0x0][0x188] ;  /* 0x0000620029187625 */ /* 0x000fcc00078e0228 */
[----:B------:R-:W2:Y:S01]  /*10e0*/  LDG.E R25, [R24.64] ;  /* 0x0000000418197981 */ /* 0x000ea2000c1e1900 */
[----:B------:R-:W-:Y:S01]  /*10f0*/  FMUL.FTZ R3, R3, 1 ;  /* 0x3f80000003037820 */ /* 0x000fe20000410000 */
[----:B------:R-:W-:Y:S01]  /*1100*/  PLOP3.LUT P0, PT, PT, PT, PT, 0x80, 0x0 ;  /* 0x000000000000781c */ /* 0x000fe20003f0f070 */
[CC--:B------:R-:W-:Y:S02]  /*1110*/  IMAD.WIDE R26, R41.reuse, R40.reuse, c[0x0][0x180] ;  /* 0x00006000291a7625 */ /* 0x0c0fe400078e0228 */
[----:B------:R-:W0:Y:S02]  /*1120*/  F2F.F64.F32 R44, R3 ;  /* 0x00000003002c7310 */ /* 0x000e240000201800 */
[----:B------:R-:W-:Y:S01]  /*1130*/  IMAD.WIDE R40, R41, R40, c[0x0][0x190] ;  /* 0x0000640029287625 */ /* 0x000fe200078e0228 */
[----:B0-----:R-:W0:Y:S01]  /*1140*/  DFMA R44, R22, R44, c[0x0][0x198] ;  /* 0x00006600162c762b */ /* 0x001e22000000002c */
[----:B--2---:R-:W-:-:S13]  /*1150*/  FSETP.GTU.FTZ.AND P2, PT, R25, RZ, PT ;  /* 0x000000ff1900720b */ /* 0x004fda0003f5c000 */
[----:B0-----:R-:W0:Y:S01]  /*1160*/  @!P2 DSETP.GEU.AND P3, PT, |R44|, c[0x2][0x0], PT ;  /* 0x008000002c00a62a */ /* 0x001e220003f6e200 */
[----:B------:R-:W1:Y:S01]  /*1170*/  @!P2 F2F.F32.F64 R42, R44 ;  /* 0x0000002c002aa310 */ /* 0x000e620000301000 */
[----:B------:R-:W-:-:S04]  /*1180*/  @P2 MOV R3, 0x3f800000 ;  /* 0x3f80000000032802 */ /* 0x000fc80000000f00 */
[----:B0-----:R-:W-:-:S13]  /*1190*/  @!P2 PLOP3.LUT P0, PT, P3, PT, PT, 0x80, 0x0 ;  /* 0x000000000000a81c */ /* 0x001fda0001f0f070 */
[----:B-1----:R-:W-:-:S04]  /*11a0*/  @!P0 FMUL R42, R42, 1.175494350822287508e-38 ;  /* 0x008000002a2a8820 */ /* 0x002fc80000400000 */
[----:B------:R-:W-:-:S05]  /*11b0*/  @!P2 FMUL.FTZ R24, R25, R42 ;  /* 0x0000002a1918a220 */ /* 0x000fca0000410000 */
[----:B------:R0:W-:Y:S04]  /*11c0*/  @!P2 STG.E [R26.64], R24 ;  /* 0x000000181a00a986 */ /* 0x0001e8000c101904 */
[----:B------:R0:W-:Y:S04]  /*11d0*/  @!P2 STG.E [R40.64], R42 ;  /* 0x0000002a2800a986 */ /* 0x0001e8000c101904 */
[----:B------:R0:W-:Y:S04]  /*11e0*/  @P2 STG.E [R26.64], R25 ;  /* 0x000000191a002986 */ /* 0x0001e8000c101904 */
[----:B------:R0:W-:Y:S02]  /*11f0*/  @P2 STG.E [R40.64], R3 ;  /* 0x0000000328002986 */ /* 0x0001e4000c101904 */
.L_x_54:
[----:B------:R-:W-:Y:S05]  /*1200*/  BSYNC B0 ;  /* 0x0000000000007941 */ /* 0x000fea0003800000 */
.L_x_53:
        /* <DEDUP_REMOVED lines=21> */
.L_x_55:
[----:B0-----:R-:W-:Y:S01]  /*1360*/  IMAD R42, R0, c[0x0][0xc], R43 ;  /* 0x00000300002a7a24 */ /* 0x001fe200078e022b */
[----:B------:R-:W-:Y:S01]  /*1370*/  WARPSYNC 0xffffffff ;  /* 0xffffffff00007948 */ /* 0x000fe20003800000 */
[----:B------:R-:W-:Y:S03]  /*1380*/  BAR.SYNC.DEFER_BLOCKING 0x0 ;  /* 0x0000000000007b1d */ /* 0x000fe60000010000 */
[----:B------:R-:W-:-:S13]  /*1390*/  ISETP.GE.AND P0, PT, R42, R15, PT ;  /* 0x0000000f2a00720c */ /* 0x000fda0003f06270 */
[----:B------:R-:W-:Y:S05]  /*13a0*/  @!P0 BRA `(.L_x_56) ;  /* 0xfffff3b000008947 */ /* 0x000fea000383ffff */
[----:B------:R-:W-:Y:S05]  /*13b0*/  EXIT ;  /* 0x000000000000794d */ /* 0x000fea0003800000 */
.L_x_57:
        /* <DEDUP_REMOVED lines=12> */
.L_x_94:


//--------------------- .text._ZN2at6native28rrelu_with_noise_cuda_kernelIfLi2EZNS0_28_rrelu_with_noise_cuda_trainIfEEvRNS_6TensorERKS3_S4_RKN3c106ScalarESA_St8optionalINS_9GeneratorEEEUlP24curandStatePhilox4_32_10E_EEviNS_15PhiloxCudaStateEPT_PKSI_SJ_ddRKT1_ --------------------------
	.section	.text._ZN2at6native28rrelu_with_noise_cuda_kernelIfLi2EZNS0_28_rrelu_with_noise_cuda_trainIfEEvRNS_6TensorERKS3_S4_RKN3c106ScalarESA_St8optionalINS_9GeneratorEEEUlP24curandStatePhilox4_32_10E_EEviNS_15PhiloxCudaStateEPT_PKSI_SJ_ddRKT1_,"ax",@progbits
	.sectioninfo	@"SHI_REGISTERS=48"
	.align	128
        .global         _ZN2at6native28rrelu_with_noise_cuda_kernelIfLi2EZNS0_28_rrelu_with_noise_cuda_trainIfEEvRNS_6TensorERKS3_S4_RKN3c106ScalarESA_St8optionalINS_9GeneratorEEEUlP24curandStatePhilox4_32_10E_EEviNS_15PhiloxCudaStateEPT_PKSI_SJ_ddRKT1_
        .type           _ZN2at6native28rrelu_with_noise_cuda_kernelIfLi2EZNS0_28_rrelu_with_noise_cuda_trainIfEEvRNS_6TensorERKS3_S4_RKN3c106ScalarESA_St8optionalINS_9GeneratorEEEUlP24curandStatePhilox4_32_10E_EEviNS_15PhiloxCudaStateEPT_PKSI_SJ_ddRKT1_,@function
        .size           _ZN2at6native28rrelu_with_noise_cuda_kernelIfLi2EZNS0_28_rrelu_with_noise_cuda_trainIfEEvRNS_6TensorERKS3_S4_RKN3c106ScalarESA_St8optionalINS_9GeneratorEEEUlP24curandStatePhilox4_32_10E_EEviNS_15PhiloxCudaStateEPT_PKSI_SJ_ddRKT1_,(.L_x_95 - _ZN2at6native28rrelu_with_noise_cuda_kernelIfLi2EZNS0_28_rrelu_with_noise_cuda_trainIfEEvRNS_6TensorERKS3_S4_RKN3c106ScalarESA_St8optionalINS_9GeneratorEEEUlP24curandStatePhilox4_32_10E_EEviNS_15PhiloxCudaStateEPT_PKSI_SJ_ddRKT1_)
        .other          _ZN2at6native28rrelu_with_noise_cuda_kernelIfLi2EZNS0_28_rrelu_with_noise_cuda_trainIfEEvRNS_6TensorERKS3_S4_RKN3c106ScalarESA_St8optionalINS_9GeneratorEEEUlP24curandStatePhilox4_32_10E_EEviNS_15PhiloxCudaStateEPT_PKSI_SJ_ddRKT1_,@"STO_CUDA_ENTRY STV_DEFAULT"
_ZN2at6native28rrelu_with_noise_cuda_kernelIfLi2EZNS0_28_rrelu_with_noise_cuda_trainIfEEvRNS_6TensorERKS3_S4_RKN3c106ScalarESA_St8optionalINS_9GeneratorEEEUlP24curandStatePhilox4_32_10E_EEviNS_15PhiloxCudaStateEPT_PKSI_SJ_ddRKT1_:
.text._ZN2at6native28rrelu_with_noise_cuda_kernelIfLi2EZNS0_28_rrelu_with_noise_cuda_trainIfEEvRNS_6TensorERKS3_S4_RKN3c106ScalarESA_St8optionalINS_9GeneratorEEEUlP24curandStatePhilox4_32_10E_EEviNS_15PhiloxCudaStateEPT_PKSI_SJ_ddRKT1_:
[----:B------:R-:W-:Y:S02]  /*0000*/  IMAD.MOV.U32 R1, RZ, RZ, c[0x0][0x28] ;  /* 0x00000a00ff017624 */ /* 0x000fe400078e00ff */
[----:B------:R-:W-:Y:S01]  /*0010*/  ULDC.U8 UR4, c[0x0][0x17c] ;  /* 0x00005f0000047ab9 */ /* 0x000fe20000000000 */
[----:B------:R-:W-:Y:S01]  /*0020*/  IMAD.MOV.U32 R40, RZ, RZ, c[0x0][0x170] ;  /* 0x00005c00ff287624 */ /* 0x000fe200078e00ff */
[----:B------:R-:W-:Y:S01]  /*0030*/  ISETP.NE.AND P0, PT, RZ, UR4, PT ;  /* 0x00000004ff007c0c */ /* 0x000fe2000bf05270 */
[----:B------:R-:W-:Y:S01]  /*0040*/  IMAD.MOV.U32 R41, RZ, RZ, c[0x0][0x174] ;  /* 0x00005d00ff297624 */ /* 0x000fe200078e00ff */
[----:B------:R-:W-:Y:S01]  /*0050*/  ULDC.64 UR4, c[0x0][0x118] ;  /* 0x0000460000047ab9 */ /* 0x000fe20000000a00 */
[----:B------:R-:W-:Y:S01]  /*0060*/  IMAD.MOV.U32 R18, RZ, RZ, c[0x0][0x168] ;  /* 0x00005a00ff127624 */ /* 0x000fe200078e00ff */
[----:B------:R-:W-:-:S09]  /*0070*/  MOV R19, c[0x0][0x16c] ;  /* 0x00005b0000137a02 */ /* 0x000fd20000000f00 */
[----:B------:R-:W2:Y:S04]  /*0080*/  @P0 LDG.E.64 R6, [R40.64] ;  /* 0x0000000428060981 */ /* 0x000ea8000c1e1b00 */
        /* <DEDUP_REMOVED lines=8> */
[----:B------:R-:W-:Y:S02]  /*0110*/  IABS R20, R29 ;  /* 0x0000001d00147213 */ /* 0x000fe40000000000 */
[----:B------:R-:W-:Y:S02]  /*0120*/  IABS R21, R22 ;  /* 0x0000001600157213 */ /* 0x000fe40000000000 */
[----:B------:R-:W1:Y:S01]  /*0130*/  I2F.RP R4, R20 ;  /* 0x0000001400047306 */ /* 0x000e620000209400 */
[----:B0-----:R-:W-:-:S07]  /*0140*/  IMAD R0, R0, c[0x0][0x0], R5 ;  /* 0x0000000000007a24 */ /* 0x001fce00078e0205 */
[----:B-1----:R-:W0:Y:S01]  /*0150*/  MUFU.RCP R4, R4 ;  /* 0x0000000400047308 */ /* 0x002e220000001000 */
[----:B------:R-:W-:Y:S02]  /*0160*/  SHF.R.S32.HI R31, RZ, 0x1f, R0 ;  /* 0x0000001fff1f7819 */ /* 0x000fe40000011400 */
[----:B0-----:R-:W-:Y:S01]  /*0170*/  IADD3 R2, R4, 0xffffffe, RZ ;  /* 0x0ffffffe04027810 */ /* 0x001fe20007ffe0ff */
[----:B------:R-:W-:-:S04]  /*0180*/  IMAD.WIDE.U32 R4, R0, -0x326172a9, RZ ;  /* 0xcd9e8d5700047825 */ /* 0x000fc800078e00ff */
[----:B------:R0:W1:Y:S02]  /*0190*/  F2I.FTZ.U32.TRUNC.NTZ R3, R2 ;  /* 0x0000000200037305 */ /* 0x000064000021f000 */
[----:B0-----:R-:W-:Y:S01]  /*01a0*/  IMAD.MOV.U32 R2, RZ, RZ, RZ ;  /* 0x000000ffff027224 */ /* 0x001fe200078e00ff */
[----:B--2---:R-:W-:Y:S02]  /*01b0*/  @P0 IADD3 R40, P1, R6, c[0x0][0x178], RZ ;  /* 0x00005e0006280a10 */ /* 0x004fe40007f3e0ff */
[----:B---3--:R-:W-:-:S03]  /*01c0*/  IADD3 R30, R18, -0x700cb87f, RZ ;  /* 0x8ff34781121e7810 */ /* 0x008fc60007ffe0ff */
[----:B------:R-:W-:Y:S01]  /*01d0*/  @P0 IMAD.X R41, RZ, RZ, R7, P1 ;  /* 0x000000ffff290224 */ /* 0x000fe200008e0607 */
[----:B-1----:R-:W-:-:S04]  /*01e0*/  IADD3 R7, RZ, -R3, RZ ;  /* 0x80000003ff077210 */ /* 0x002fc80007ffe0ff */
[--C-:B------:R-:W-:Y:S01]  /*01f0*/  SHF.R.U64 R32, R40, 0x2, R41.reuse ;  /* 0x0000000228207819 */ /* 0x100fe20000001229 */
[----:B------:R-:W-:Y:S01]  /*0200*/  IMAD R7, R7, R20, RZ ;  /* 0x0000001407077224 */ /* 0x000fe200078e02ff */
[----:B------:R-:W-:-:S03]  /*0210*/  SHF.R.U32.HI R33, RZ, 0x2, R41 ;  /* 0x00000002ff217819 */ /* 0x000fc60000011629 */
[----:B------:R-:W-:Y:S01]  /*0220*/  IMAD.WIDE.U32 R8, R32, -0x2daee0ad, RZ ;  /* 0xd2511f5320087825 */ /* 0x000fe200078e00ff */
[----:B------:R-:W-:Y:S02]  /*0230*/  LOP3.LUT R6, R5, R33, R18, 0x96, !PT ;  /* 0x0000002105067212 */ /* 0x000fe400078e9612 */
[----:B------:R-:W-:Y:S01]  /*0240*/  IABS R5, R29 ;  /* 0x0000001d00057213 */ /* 0x000fe20000000000 */
[----:B------:R-:W-:Y:S01]  /*0250*/  IMAD.HI.U32 R24, R3, R7, R2 ;  /* 0x0000000703187227 */ /* 0x000fe200078e0002 */
[C---:B------:R-:W-:Y:S02]  /*0260*/  LOP3.LUT R10, R19.reuse, R9, R31, 0x96, !PT ;  /* 0x00000009130a7212 */ /* 0x040fe400078e961f */
[----:B------:R-:W-:Y:S01]  /*0270*/  IADD3 R2, R19, -0x4498517b, RZ ;  /* 0xbb67ae8513027810 */ /* 0x000fe20007ffe0ff */
[----:B------:R-:W-:Y:S01]  /*0280*/  IMAD.WIDE.U32 R6, R6, -0x2daee0ad, RZ ;  /* 0xd2511f5306067825 */ /* 0x000fe200078e00ff */
[----:B------:R-:W-:-:S03]  /*0290*/  IADD3 R3, R18, -0x61c88647, RZ ;  /* 0x9e3779b912037810 */ /* 0x000fc60007ffe0ff */
[----:B------:R-:W-:Y:S01]  /*02a0*/  IMAD.WIDE.U32 R10, R10, -0x326172a9, RZ ;  /* 0xcd9e8d570a0a7825 */ /* 0x000fe200078e00ff */
[----:B------:R-:W-:-:S03]  /*02b0*/  LOP3.LUT R8, R7, R8, R2, 0x96, !PT ;  /* 0x0000000807087212 */ /* 0x000fc600078e9602 */
[----:B------:R-:W-:Y:S01]  /*02c0*/  IMAD.MOV R7, RZ, RZ, -R5 ;  /* 0x000000ffff077224 */ /* 0x000fe200078e0a05 */
[----:B------:R-:W-:Y:S01]  /*02d0*/  LOP3.LUT R12, R11, R3, R4, 0x96, !PT ;  /* 0x000000030b0c7212 */ /* 0x000fe200078e9604 */
[----:B------:R-:W-:Y:S01]  /*02e0*/  IMAD.WIDE.U32 R8, R8, -0x326172a9, RZ ;  /* 0xcd9e8d5708087825 */ /* 0x000fe200078e00ff */
[----:B------:R-:W-:Y:S02]  /*02f0*/  IADD3 R4, R18, 0x3c6ef372, RZ ;  /* 0x3c6ef37212047810 */ /* 0x000fe40007ffe0ff */
[----:B------:R-:W-:Y:S01]  /*0300*/  IADD3 R5, R19, 0x76cf5d0a, RZ ;  /* 0x76cf5d0a13057810 */ /* 0x000fe20007ffe0ff */
[----:B------:R-:W-:Y:S01]  /*0310*/  IMAD.HI.U32 R24, R24, R21, RZ ;  /* 0x0000001518187227 */ /* 0x000fe200078e00ff */
[----:B------:R-:W-:Y:S02]  /*0320*/  LOP3.LUT R10, R9, R10, R4, 0x96, !PT ;  /* 0x0000000a090a7212 */ /* 0x000fe400078e9604 */
[----:B------:R-:W-:Y:S01]  /*0330*/  IADD3 R9, R19, -0x126145ec, RZ ;  /* 0xed9eba1413097810 */ /* 0x000fe20007ffe0ff */
[----:B------:R-:W-:-:S04]  /*0340*/  IMAD.WIDE.U32 R12, R12, -0x2daee0ad, RZ ;  /* 0xd2511f530c0c7825 */ /* 0x000fc800078e00ff */
[----:B------:R-:W-:Y:S01]  /*0350*/  IMAD R21, R24, R7, R21 ;  /* 0x0000000718157224 */ /* 0x000fe200078e0215 */
[----:B------:R-:W-:Y:S01]  /*0360*/  LOP3.LUT R14, R13, R6, R5, 0x96, !PT ;  /* 0x000000060d0e7212 */ /* 0x000fe200078e9605 */
[----:B------:R-:W-:Y:S01]  /*0370*/  IMAD.WIDE.U32 R10, R10, -0x2daee0ad, RZ ;  /* 0xd2511f530a0a7825 */ /* 0x000fe200078e00ff */
[----:B------:R-:W-:Y:S02]  /*0380*/  IADD3 R6, R19, 0x32370b8f, RZ ;  /* 0x32370b8f13067810 */ /* 0x000fe40007ffe0ff */
[----:B------:R-:W-:Y:S01]  /*0390*/  ISETP.GT.U32.AND P2, PT, R20, R21, PT ;  /* 0x000000151400720c */ /* 0x000fe20003f44070 */
[----:B------:R-:W-:Y:S01]  /*03a0*/  IMAD.WIDE.U32 R14, R14, -0x326172a9, RZ ;  /* 0xcd9e8d570e0e7825 */ /* 0x000fe200078e00ff */
[----:B------:R-:W-:Y:S02]  /*03b0*/  LOP3.LUT R12, R11, R12, R6, 0x96, !PT ;  /* 0x0000000c0b0c7212 */ /* 0x000fe400078e9606 */
[C---:B------:R-:W-:Y:S02]  /*03c0*/  IADD3 R7, R18.reuse, -0x255992d5, RZ ;  /* 0xdaa66d2b12077810 */ /* 0x040fe40007ffe0ff */
[----:B------:R-:W-:Y:S01]  /*03d0*/  IADD3 R11, R18, 0x1715609d, RZ ;  /* 0x1715609d120b7810 */ /* 0x000fe20007ffe0ff */
[----:B------:R-:W-:Y:S01]  /*03e0*/  IMAD.WIDE.U32 R12, R12, -0x326172a9, RZ ;  /* 0xcd9e8d570c0c7825 */ /* 0x000fe200078e00ff */
[----:B------:R-:W-:-:S02]  /*03f0*/  LOP3.LUT R16, R15, R8, R7, 0x96, !PT ;  /* 0x000000080f107212 */ /* 0x000fc400078e9607 */
[----:B------:R-:W-:-:S03]  /*0400*/  IADD3 R8, R18, 0x78dde6e4, RZ ;  /* 0x78dde6e412087810 */ /* 0x000fc60007ffe0ff */
[----:B------:R-:W-:Y:S01]  /*0410*/  @!P2 IADD3 R21, R21, -R20, RZ ;  /* 0x800000141515a210 */ /* 0x000fe20007ffe0ff */
[----:B------:R-:W-:Y:S01]  /*0420*/  IMAD.WIDE.U32 R16, R16, -0x2daee0ad, RZ ;  /* 0xd2511f5310107825 */ /* 0x000fe200078e00ff */
[----:B------:R-:W-:Y:S02]  /*0430*/  LOP3.LUT R14, R13, R14, R8, 0x96, !PT ;  /* 0x0000000e0d0e7212 */ /* 0x000fe400078e9608 */
[----:B------:R-:W-:Y:S02]  /*0440*/  ISETP.GE.U32.AND P0, PT, R21, R20, PT ;  /* 0x000000141500720c */ /* 0x000fe40003f06070 */
[----:B------:R-:W-:Y:S01]  /*0450*/  LOP3.LUT R23, R17, R10, R9, 0x96, !PT ;  /* 0x0000000a11177212 */ /* 0x000fe200078e9609 */
[----:B------:R-:W-:Y:S01]  /*0460*/  IMAD.WIDE.U32 R14, R14, -0x2daee0ad, RZ ;  /* 0xd2511f530e0e7825 */ /* 0x000fe200078e00ff */
[----:B------:R-:W-:Y:S02]  /*0470*/  IADD3 R10, R19, -0x56f99767, RZ ;  /* 0xa9066899130a7810 */ /* 0x000fe40007ffe0ff */
[----:B------:R-:W-:Y:S01]  /*0480*/  LOP3.LUT R13, R22, R29, RZ, 0x3c, !PT ;  /* 0x0000001d160d7212 */ /* 0x000fe200078e3cff */
[----:B------:R-:W-:Y:S01]  /*0490*/  IMAD.WIDE.U32 R22, R23, -0x326172a9, RZ ;  /* 0xcd9e8d5717167825 */ /* 0x000fe200078e00ff */
[----:B------:R-:W-:-:S02]  /*04a0*/  LOP3.LUT R16, R15, R16, R10, 0x96, !PT ;  /* 0x000000100f107212 */ /* 0x000fc400078e960a */
[----:B------:R-:W-:Y:S02]  /*04b0*/  ISETP.GE.AND P1, PT, R13, RZ, PT ;  /* 0x000000ff0d00720c */ /* 0x000fe40003f26270 */
[----:B------:R-:W-:Y:S01]  /*04c0*/  @!P2 IADD3 R24, R24, 0x1, RZ ;  /* 0x000000011818a810 */ /* 0x000fe20007ffe0ff */
[----:B------:R-:W-:Y:S01]  /*04d0*/  IMAD.WIDE.U32 R16, R16, -0x326172a9, RZ ;  /* 0xcd9e8d5710107825 */ /* 0x000fe200078e00ff */
[----:B------:R-:W-:Y:S02]  /*04e0*/  ISETP.NE.AND P2, PT, R29, RZ, PT ;  /* 0x000000ff1d00720c */ /* 0x000fe40003f45270 */
[----:B------:R-:W-:Y:S02]  /*04f0*/  LOP3.LUT R20, R23, R12, R11, 0x96, !PT ;  /* 0x0000000c17147212 */ /* 0x000fe400078e960b */
[----:B------:R-:W-:Y:S02]  /*0500*/  IADD3 R12, R18, -0x4ab325aa, RZ ;  /* 0xb54cda56120c7810 */ /* 0x000fe40007ffe0ff */
[----:B------:R-:W-:Y:S01]  /*0510*/  @P0 IADD3 R24, R24, 0x1, RZ ;  /* 0x0000000118180810 */ /* 0x000fe20007ffe0ff */
[----:B------:R-:W-:Y:S01]  /*0520*/  IMAD.WIDE.U32 R20, R20, -0x2daee0ad, RZ ;  /* 0xd2511f5314147825 */ /* 0x000fe200078e00ff */
[----:B------:R-:W-:-:S02]  /*0530*/  LOP3.LUT R26, R17, R22, R12, 0x96, !PT ;  /* 0x00000016111a7212 */ /* 0x000fc400078e960c */
[----:B------:R-:W-:Y:S01]  /*0540*/  IADD3 R13, R19, 0x646e171e, RZ ;  /* 0x646e171e130d7810 */ /* 0x000fe20007ffe0ff */
[----:B------:R-:W-:Y:S01]  /*0550*/  IMAD.MOV.U32 R17, RZ, RZ, R24 ;  /* 0x000000ffff117224 */ /* 0x000fe200078e0018 */
[----:B------:R-:W-:Y:S01]  /*0560*/  IADD3 R15, R18, 0x5384540f, RZ ;  /* 0x5384540f120f7810 */ /* 0x000fe20007ffe0ff */
[----:B------:R-:W-:Y:S01]  /*0570*/  IMAD.WIDE.U32 R26, R26, -0x2daee0ad, RZ ;  /* 0xd2511f531a1a7825 */ /* 0x000fe200078e00ff */
[----:B------:R-:W-:Y:S02]  /*0580*/  LOP3.LUT R24, R21, R14, R13, 0x96, !PT ;  /* 0x0000000e15187212 */ /* 0x000fe400078e960d */
[----:B------:R-:W-:Y:S01]  /*0590*/  IADD3 R14, R19, 0x1fd5c5a3, RZ ;  /* 0x1fd5c5a3130e7810 */ /* 0x000fe20007ffe0ff */
[----:B------:R-:W-:Y:S01]  /*05a0*/  @!P1 IMAD.MOV R17, RZ, RZ, -R17 ;  /* 0x000000ffff119224 */ /* 0x000fe200078e0a11 */
[----:B------:R-:W-:Y:S01]  /*05b0*/  @!P2 LOP3.LUT R17, RZ, R29, RZ, 0x33, !PT ;  /* 0x0000001dff11a212 */ /* 0x000fe200078e33ff */
[----:B------:R-:W-:Y:S01]  /*05c0*/  IMAD.WIDE.U32 R24, R24, -0x326172a9, RZ ;  /* 0xcd9e8d5718187825 */ /* 0x000fe200078e00ff */
[----:B------:R-:W-:-:S02]  /*05d0*/  LOP3.LUT R20, R27, R20, R14, 0x96, !PT ;  /* 0x000000141b147212 */ /* 0x000fc400078e960e */
        /* <DEDUP_REMOVED lines=11> */
[----:B------:R-:W-:-:S04]  /*0690*/  LOP3.LUT R26, R23, R26, R17, 0x96, !PT ;  /* 0x0000001a171a7212 */ /* 0x000fc800078e9611 */
[----:B------:R-:W-:Y:S01]  /*06a0*/  LOP3.LUT R36, R21, R22, R28, 0x96, !PT ;  /* 0x0000001615247212 */ /* 0x000fe200078e961c */
[----:B------:R-:W-:-:S05]  /*06b0*/  IMAD.HI.U32 R23, R26, -0x326172a9, RZ ;  /* 0xcd9e8d571a177827 */ /* 0x000fca00078e00ff */
[----:B------:R-:W-:Y:S01]  /*06c0*/  LOP3.LUT R35, R23, R20, R30, 0x96, !PT ;  /* 0x0000001417237212 */ /* 0x000fe200078e961e */
[----:B------:R-:W-:Y:S06]  /*06d0*/  @P0 EXIT ;  /* 0x000000000000094d */ /* 0x000fec0003800000 */
[----:B------:R-:W-:Y:S01]  /*06e0*/  IMAD.MOV.U32 R20, RZ, RZ, c[0x0][0x1a0] ;  /* 0x00006800ff147624 */ /* 0x000fe200078e00ff */
[----:B------:R-:W-:Y:S01]  /*06f0*/  MOV R21, c[0x0][0x1a4] ;  /* 0x0000690000157a02 */ /* 0x000fe20000000f00 */
[----:B------:R-:W-:Y:S01]  /*0700*/  IMAD R38, R26, -0x326172a9, RZ ;  /* 0xcd9e8d571a267824 */ /* 0x000fe200078e02ff */
[----:B------:R-:W-:Y:S01]  /*0710*/  LOP3.LUT R37, R40, 0x3, RZ, 0xc0, !PT ;  /* 0x0000000328257812 */ /* 0x000fe200078ec0ff */
[----:B------:R-:W-:-:S03]  /*0720*/  IMAD.MOV.U32 R39, RZ, RZ, R0 ;  /* 0x000000ffff277224 */ /* 0x000fc600078e0000 */
[----:B------:R-:W0:-:S04]  /*0730*/  DADD R20, R20, -c[0x0][0x198] ;  /* 0x8000660014147629 */ /* 0x000e080000000000 */
.L_x_66:
[----:B------:R-:W-:Y:S01]  /*0740*/  IADD3 R32, R32, 0x1, RZ ;  /* 0x0000000120207810 */ /* 0x000fe20007ffe0ff */
[----:B------:R-:W-:Y:S03]  /*0750*/  BSSY B0, `(.L_x_58) ;  /* 0x000000c000007945 */ /* 0x000fe60003800000 */
[C---:B------:R-:W-:Y:S01]  /*0760*/  ISETP.NE.AND P0, PT, R32.reuse, RZ, PT ;  /* 0x000000ff2000720c */ /* 0x040fe20003f05270 */
[----:B0-2---:R-:W-:-:S12]  /*0770*/  IMAD.HI.U32 R23, R32, -0x2daee0ad, RZ ;  /* 0xd2511f5320177827 */ /* 0x005fd800078e00ff */
[----:B-1----:R-:W-:Y:S05]  /*0780*/  @P0 BRA `(.L_x_59) ;  /* 0x0000008000000947 */ /* 0x002fea0003800000 */
[----:B------:R-:W-:-:S04]  /*0790*/  IADD3 R33, R33, 0x1, RZ ;  /* 0x0000000121217810 */ /* 0x000fc80007ffe0ff */
[----:B------:R-:W-:-:S13]  /*07a0*/  ISETP.NE.AND P0, PT, R33, RZ, PT ;  /* 0x000000ff2100720c */ /* 0x000fda0003f05270 */
[----:B------:R-:W-:Y:S01]  /*07b0*/  @!P0 IADD3 R39, R39, 0x1, RZ ;  /* 0x0000000127278810 */ /* 0x000fe20007ffe0ff */
[----:B------:R-:W-:Y:S01]  /*07c0*/  @!P0 IMAD.MOV.U32 R33, RZ, RZ, RZ ;  /* 0x000000ffff218224 */ /* 0x000fe200078e00ff */
[----:B------:R-:W-:Y:S02]  /*07d0*/  @!P0 IADD3 R22, R31, 0x1, RZ ;  /* 0x000000011f168810 */ /* 0x000fe40007ffe0ff */
[----:B------:R-:W-:-:S13]  /*07e0*/  ISETP.NE.AND P1, PT, R39, RZ, !P0 ;  /* 0x000000ff2700720c */ /* 0x000fda0004725270 */
[----:B------:R-:W-:-:S05]  /*07f0*/  @P1 IMAD.MOV R22, RZ, RZ, R31 ;  /* 0x000000ffff161224 */ /* 0x000fca00078e021f */
[----:B------:R-:W-:Y:S02]  /*0800*/  @!P0 MOV R31, R22 ;  /* 0x00000016001f8202 */ /* 0x000fe40000000f00 */
.L_x_59:
[----:B------:R-:W-:Y:S05]  /*0810*/  BSYNC B0 ;  /* 0x0000000000007941 */ /* 0x000fea0003800000 */
.L_x_58:
[----:B------:R-:W-:Y:S01]  /*0820*/  IMAD.HI.U32 R22, R39, -0x326172a9, RZ ;  /* 0xcd9e8d5727167827 */ /* 0x000fe200078e00ff */
        /* <DEDUP_REMOVED lines=11> */
[----:B------:R-:W-:-:S05]  /*08e0*/  IMAD.WIDE.U32 R22, R23, -0x326172a9, RZ ;  /* 0xcd9e8d5717167825 */ /* 0x000fca00078e00ff */
        /* <DEDUP_REMOVED lines=52> */
.L_x_61:
[----:B------:R-:W-:Y:S01]  /*0c30*/  IMAD.MOV.U32 R45, RZ, RZ, R40 ;  /* 0x000000ffff2d7224 */ /* 0x000fe200078e0028 */
[----:B------:R-:W-:Y:S01]  /*0c40*/  MOV R24, R38 ;  /* 0x0000002600187202 */ /* 0x000fe20000000f00 */
[----:B------:R-:W-:Y:S02]  /*0c50*/  IMAD.MOV.U32 R26, RZ, RZ, R25 ;  /* 0x000000ffff1a7224 */ /* 0x000fe400078e0019 */
[----:B------:R-:W-:Y:S02]  /*0c60*/  IMAD.MOV.U32 R27, RZ, RZ, R35 ;  /* 0x000000ffff1b7224 */ /* 0x000fe400078e0023 */
.L_x_60:
[----:B------:R-:W-:Y:S01]  /*0c70*/  IMAD.WIDE.U32 R40, R24, 0x200000, RZ ;  /* 0x0020000018287825 */ /* 0x000fe200078e00ff */
[----:B------:R-:W-:Y:S01]  /*0c80*/  ISETP.GE.AND P0, PT, R0, c[0x0][0x160], PT ;  /* 0x0000580000007a0c */ /* 0x000fe20003f06270 */
[----:B------:R-:W-:Y:S02]  /*0c90*/  BSSY B0, `(.L_x_62) ;  /* 0x0000024000007945 */ /* 0x000fe40003800000 */
[----:B------:R-:W-:Y:S01]  /*0ca0*/  IMAD.MOV.U32 R24, RZ, RZ, 0x0 ;  /* 0x00000000ff187424 */ /* 0x000fe200078e00ff */
[----:B------:R-:W-:Y:S01]  /*0cb0*/  LOP3.LUT R40, R40, R27, RZ, 0x3c, !PT ;  /* 0x0000001b28287212 */ /* 0x000fe200078e3cff */
[----:B------:R-:W-:-:S03]  /*0cc0*/  IMAD.MOV.U32 R25, RZ, RZ, 0x3ca00000 ;  /* 0x3ca00000ff197424 */ /* 0x000fc600078e00ff */
[----:B------:R-:W1:Y:S03]  /*0cd0*/  I2F.F64.U64 R22, R40 ;  /* 0x0000002800167312 */ /* 0x000e660000301800 */
[----:B-1----:R1:W2:Y:S02]  /*0ce0*/  DFMA R22, R22, R24, 5.5511151231257827021e-17 ;  /* 0x3c9000001616742b */ /* 0x0022a40000000018 */
[----:B------:R-:W-:Y:S05]  /*0cf0*/  @P0 BRA `(.L_x_63) ;  /* 0x000001d000000947 */ /* 0x000fea0003800000 */
[----:B------:R-:W-:-:S05]  /*0d00*/  MOV R41, 0x4 ;  /* 0x0000000400297802 */ /* 0x000fca0000000f00 */
[----:B------:R-:W-:-:S05]  /*0d10*/  IMAD.WIDE R42, R0, R41, c[0x0][0x188] ;  /* 0x00006200002a7625 */ /* 0x000fca00078e0229 */
[----:B------:R-:W3:Y:S01]  /*0d20*/  LDG.E R40, [R42.64] ;  /* 0x000000042a287981 */ /* 0x000ee2000c1e1900 */
[----:B------:R-:W-:-:S05]  /*0d30*/  IMAD.WIDE.U32 R26, R26, 0x200000, RZ ;  /* 0x002000001a1a7825 */ /* 0x000fca00078e00ff */
[----:B------:R-:W-:-:S06]  /*0d40*/  LOP3.LUT R26, R26, R45, RZ, 0x3c, !PT ;  /* 0x0000002d1a1a7212 */ /* 0x000fcc00078e3cff */
[----:B------:R-:W4:Y:S02]  /*0d50*/  I2F.F64.U64 R26, R26 ;  /* 0x0000001a001a7312 */ /* 0x000f240000301800 */
[----:B-1--4-:R-:W1:-:S06]  /*0d60*/  DFMA R24, R26, R24, 5.5511151231257827021e-17 ;  /* 0x3c9000001a18742b */ /* 0x012e4c0000000018 */
[----:B-1----:R-:W1:Y:S01]  /*0d70*/  F2F.F32.F64 R44, R24 ;  /* 0x00000018002c7310 */ /* 0x002e620000301000 */
[----:B------:R-:W1:-:S14]  /*0d80*/  DSETP.GEU.AND P1, PT, |R24|, c[0x2][0x0], PT ;  /* 0x008000001800762a */ /* 0x000e5c0003f2e200 */
[----:B-1----:R-:W-:Y:S01]  /*0d90*/  @!P1 FMUL R44, R44, 1.175494350822287508e-38 ;  /* 0x008000002c2c9820 */ /* 0x002fe20000400000 */
[----:B---3--:R-:W-:-:S13]  /*0da0*/  FSETP.GTU.FTZ.AND P0, PT, R40, RZ, PT ;  /* 0x000000ff2800720b */ /* 0x008fda0003f1c000 */
[----:B------:R-:W-:Y:S05]  /*0db0*/  @P0 BRA `(.L_x_64) ;  /* 0x000000c000000947 */ /* 0x000fea0003800000 */
[----:B------:R-:W-:Y:S02]  /*0dc0*/  FMUL.FTZ R44, R44, 1 ;  /* 0x3f8000002c2c7820 */ /* 0x000fe40000410000 */
[----:B------:R-:W-:Y:S02]  /*0dd0*/  IMAD.WIDE R26, R0, R41, c[0x0][0x180] ;  /* 0x00006000001a7625 */ /* 0x000fe400078e0229 */
[----:B------:R-:W1:Y:S02]  /*0de0*/  F2F.F64.F32 R24, R44 ;  /* 0x0000002c00187310 */ /* 0x000e640000201800 */
[----:B01----:R-:W0:-:S06]  /*0df0*/  DFMA R24, R20, R24, c[0x0][0x198] ;  /* 0x000066001418762b */ /* 0x003e0c0000000018 */
[----:B0-----:R-:W0:Y:S01]  /*0e00*/  F2F.F32.F64 R43, R24 ;  /* 0x00000018002b7310 */ /* 0x001e220000301000 */
[----:B------:R-:W0:-:S14]  /*0e10*/  DSETP.GEU.AND P0, PT, |R24|, c[0x2][0x0], PT ;  /* 0x008000001800762a */ /* 0x000e1c0003f0e200 */
[----:B0-----:R-:W-:-:S04]  /*0e20*/  @!P0 FMUL R43, R43, 1.175494350822287508e-38 ;  /* 0x008000002b2b8820 */ /* 0x001fc80000400000 */
[----:B------:R-:W-:Y:S02]  /*0e30*/  FMUL.FTZ R45, R40, R43 ;  /* 0x0000002b282d7220 */ /* 0x000fe40000410000 */
[----:B------:R-:W-:-:S03]  /*0e40*/  IMAD.WIDE R40, R0, R41, c[0x0][0x190] ;  /* 0x0000640000287625 */ /* 0x000fc600078e0229 */
[----:B------:R0:W-:Y:S04]  /*0e50*/  STG.E [R26.64], R45 ;  /* 0x0000002d1a007986 */ /* 0x0001e8000c101904 */
[----:B------:R0:W-:Y:S01]  /*0e60*/  STG.E [R40.64], R43 ;  /* 0x0000002b28007986 */ /* 0x0001e2000c101904 */
[----:B------:R-:W-:Y:S05]  /*0e70*/  BRA `(.L_x_63) ;  /* 0x0000005000007947 */ /* 0x000fea0003800000 */
.L_x_64:
[----:B------:R-:W-:-:S04]  /*0e80*/  IMAD.WIDE R24, R0, R41, c[0x0][0x180] ;  /* 0x0000600000187625 */ /* 0x000fc800078e0229 */
[----:B------:R-:W-:Y:S01]  /*0e90*/  IMAD.MOV.U32 R43, RZ, RZ, 0x3f800000 ;  /* 0x3f800000ff2b7424 */ /* 0x000fe200078e00ff */
[----:B------:R1:W-:Y:S01]  /*0ea0*/  STG.E [R24.64], R40 ;  /* 0x0000002818007986 */ /* 0x0003e2000c101904 */
[----:B------:R-:W-:-:S05]  /*0eb0*/  IMAD.WIDE R26, R0, R41, c[0x0][0x190] ;  /* 0x00006400001a7625 */ /* 0x000fca00078e0229 */
[----:B------:R1:W-:Y:S02]  /*0ec0*/  STG.E [R26.64], R43 ;  /* 0x0000002b1a007986 */ /* 0x0003e4000c101904 */
.L_x_63:
[----:B------:R-:W-:Y:S05]  /*0ed0*/  BSYNC B0 ;  /* 0x0000000000007941 */ /* 0x000fea0003800000 */
.L_x_62:
[----:B0-----:R-:W-:-:S04]  /*0ee0*/  IMAD.MOV.U32 R41, RZ, RZ, c[0x0][0x0] ;  /* 0x00000000ff297624 */ /* 0x001fc800078e00ff */
[----:B------:R-:W-:-:S05]  /*0ef0*/  IMAD R0, R41, c[0x0][0xc], R0 ;  /* 0x0000030029007a24 */ /* 0x000fca00078e0200 */
[----:B------:R-:W-:-:S13]  /*0f00*/  ISETP.GE.AND P0, PT, R0, c[0x0][0x160], PT ;  /* 0x0000580000007a0c */ /* 0x000fda0003f06270 */
[----:B------:R-:W-:Y:S05]  /*0f10*/  @P0 BRA `(.L_x_65) ;  /* 0x0000017000000947 */ /* 0x000fea0003800000 */
[----:B-1----:R-:W-:-:S05]  /*0f20*/  MOV R43, 0x4 ;  /* 0x00000004002b7802 */ /* 0x002fca0000000f00 */
[----:B------:R-:W-:-:S05]  /*0f30*/  IMAD.WIDE R24, R0, R43, c[0x0][0x188] ;  /* 0x0000620000187625 */ /* 0x000fca00078e022b */
[----:B------:R0:W3:Y:S01]  /*0f40*/  LDG.E R45, [R24.64] ;  /* 0x00000004182d7981 */ /* 0x0000e2000c1e1900 */
[----:B--2---:R1:W2:Y:S01]  /*0f50*/  F2F.F32.F64 R26, R22 ;  /* 0x00000016001a7310 */ /* 0x0042a20000301000 */
[----:B------:R1:W2:Y:S01]  /*0f60*/  DSETP.GEU.AND P0, PT, |R22|, c[0x2][0x0], PT ;  /* 0x008000001600762a */ /* 0x0002a20003f0e200 */
[----:B0-----:R-:W-:-:S04]  /*0f70*/  IMAD.WIDE R24, R0, R43, c[0x0][0x180] ;  /* 0x0000600000187625 */ /* 0x001fc800078e022b */
[----:B-1----:R-:W-:-:S09]  /*0f80*/  IMAD.WIDE R22, R0, R43, c[0x0][0x190] ;  /* 0x0000640000167625 */ /* 0x002fd200078e022b */
[----:B--2---:R-:W-:Y:S01]  /*0f90*/  @!P0 FMUL R26, R26, 1.175494350822287508e-38 ;  /* 0x008000001a1a8820 */ /* 0x004fe20000400000 */
[----:B------:R-:W-:-:S03]  /*0fa0*/  PLOP3.LUT P0, PT, PT, PT, PT, 0x80, 0x0 ;  /* 0x000000000000781c */ /* 0x000fc60003f0f070 */
[----:B------:R-:W-:-:S04]  /*0fb0*/  FMUL.FTZ R40, R26, 1 ;  /* 0x3f8000001a287820 */ /* 0x000fc80000410000 */
[----:B------:R-:W0:Y:S02]  /*0fc0*/  F2F.F64.F32 R26, R40 ;  /* 0x00000028001a7310 */ /* 0x000e240000201800 */
[----:B0-----:R-:W0:Y:S01]  /*0fd0*/  DFMA R26, R20, R26, c[0x0][0x198] ;  /* 0x00006600141a762b */ /* 0x001e22000000001a */
[----:B---3--:R-:W-:-:S13]  /*0fe0*/  FSETP.GTU.FTZ.AND P1, PT, R45, RZ, PT ;  /* 0x000000ff2d00720b */ /* 0x008fda0003f3c000 */
[----:B0-----:R-:W0:Y:S01]  /*0ff0*/  @!P1 DSETP.GEU.AND P2, PT, |R26|, c[0x2][0x0], PT ;  /* 0x008000001a00962a */ /* 0x001e220003f4e200 */
[----:B------:R-:W1:Y:S01]  /*1000*/  @!P1 F2F.F32.F64 R42, R26 ;  /* 0x0000001a002a9310 */ /* 0x000e620000301000 */
[----:B------:R-:W-:-:S04]  /*1010*/  @P1 IMAD.MOV.U32 R43, RZ, RZ, 0x3f800000 ;  /* 0x3f800000ff2b1424 */ /* 0x000fc800078e00ff */
[----:B0-----:R-:W-:-:S13]  /*1020*/  @!P1 PLOP3.LUT P0, PT, P2, PT, PT, 0x80, 0x0 ;  /* 0x000000000000981c */ /* 0x001fda000170f070 */
[----:B-1----:R-:W-:-:S04]  /*1030*/  @!P0 FMUL R42, R42, 1.175494350822287508e-38 ;  /* 0x008000002a2a8820 */ /* 0x002fc80000400000 */
[----:B------:R-:W-:-:S05]  /*1040*/  @!P1 FMUL.FTZ R44, R45, R42 ;  /* 0x0000002a2d2c9220 */ /* 0x000fca0000410000 */
[----:B------:R0:W-:Y:S04]  /*1050*/  @!P1 STG.E [R24.64], R44 ;  /* 0x0000002c18009986 */ /* 0x0001e8000c101904 */
[----:B------:R0:W-:Y:S04]  /*1060*/  @!P1 STG.E [R22.64], R42 ;  /* 0x0000002a16009986 */ /* 0x0001e8000c101904 */
[----:B------:R0:W-:Y:S04]  /*1070*/  @P1 STG.E [R24.64], R45 ;  /* 0x0000002d18001986 */ /* 0x0001e8000c101904 */
[----:B------:R0:W-:Y:S02]  /*1080*/  @P1 STG.E [R22.64], R43 ;  /* 0x0000002b16001986 */ /* 0x0001e4000c101904 */
.L_x_65:
[----:B------:R-:W-:Y:S01]  /*1090*/  IMAD R0, R41, c[0x0][0xc], R0 ;  /* 0x0000030029007a24 */ /* 0x000fe200078e0200 */
[----:B------:R-:W-:Y:S01]  /*10a0*/  WARPSYNC 0xffffffff ;  /* 0xffffffff00007948 */ /* 0x000fe20003800000 */
[----:B------:R-:W-:Y:S03]  /*10b0*/  BAR.SYNC.DEFER_BLOCKING 0x0 ;  /* 0x0000000000007b1d */ /* 0x000fe60000010000 */
[----:B------:R-:W-:-:S13]  /*10c0*/  ISETP.GE.AND P0, PT, R0, R29, PT ;  /* 0x0000001d0000720c */ /* 0x000fda0003f06270 */
[----:B------:R-:W-:Y:S05]  /*10d0*/  @!P0 BRA `(.L_x_66) ;  /* 0xfffff66000008947 */ /* 0x000fea000383ffff */
[----:B------:R-:W-:Y:S05]  /*10e0*/  EXIT ;  /* 0x000000000000794d */ /* 0x000fea0003800000 */
.L_x_67:
        /* <DEDUP_REMOVED lines=9> */
.L_x_95:


//--------------------- .text._ZN2at6native28rrelu_with_noise_cuda_kernelIdLi4EZNS0_28_rrelu_with_noise_cuda_trainIdEEvRNS_6TensorERKS3_S4_RKN3c106ScalarESA_St8optionalINS_9GeneratorEEEUlP24curandStatePhilox4_32_10E0_EEviNS_15PhiloxCudaStateEPT_PKSI_SJ_ddRKT1_ --------------------------
	.section	.text._ZN2at6native28rrelu_with_noise_cuda_kernelIdLi4EZNS0_28_rrelu_with_noise_cuda_trainIdEEvRNS_6TensorERKS3_S4_RKN3c106ScalarESA_St8optionalINS_9GeneratorEEEUlP24curandStatePhilox4_32_10E0_EEviNS_15PhiloxCudaStateEPT_PKSI_SJ_ddRKT1_,"ax",@progbits
	.sectioninfo	@"SHI_REGISTERS=56"
	.align	128
        .global         _ZN2at6native28rrelu_with_noise_cuda_kernelIdLi4EZNS0_28_rrelu_with_noise_cuda_trainIdEEvRNS_6TensorERKS3_S4_RKN3c106ScalarESA_St8optionalINS_9GeneratorEEEUlP24curandStatePhilox4_32_10E0_EEviNS_15PhiloxCudaStateEPT_PKSI_SJ_ddRKT1_
        .type           _ZN2at6native28rrelu_with_noise_cuda_kernelIdLi4EZNS0_28_rrelu_with_noise_cuda_trainIdEEvRNS_6TensorERKS3_S4_RKN3c106ScalarESA_St8optionalINS_9GeneratorEEEUlP24curandStatePhilox4_32_10E0_EEviNS_15PhiloxCudaStateEPT_PKSI_SJ_ddRKT1_,@function
        .size           _ZN2at6native28rrelu_with_noise_cuda_kernelIdLi4EZNS0_28_rrelu_with_noise_cuda_trainIdEEvRNS_6TensorERKS3_S4_RKN3c106ScalarESA_St8optionalINS_9GeneratorEEEUlP24curandStatePhilox4_32_10E0_EEviNS_15PhiloxCudaStateEPT_PKSI_SJ_ddRKT1_,(.L_x_96 - _ZN2at6native28rrelu_with_noise_cuda_kernelIdLi4EZNS0_28_rrelu_with_noise_cuda_trainIdEEvRNS_6TensorERKS3_S4_RKN3c106ScalarESA_St8optionalINS_9GeneratorEEEUlP24curandStatePhilox4_32_10E0_EEviNS_15PhiloxCudaStateEPT_PKSI_SJ_ddRKT1_)
        .other          _ZN2at6native28rrelu_with_noise_cuda_kernelIdLi4EZNS0_28_rrelu_with_noise_cuda_trainIdEEvRNS_6TensorERKS3_S4_RKN3c106ScalarESA_St8optionalINS_9GeneratorEEEUlP24curandStatePhilox4_32_10E0_EEviNS_15PhiloxCudaStateEPT_PKSI_SJ_ddRKT1_,@"STO_CUDA_ENTRY STV_DEFAULT"
_ZN2at6native28rrelu_with_noise_cuda_kernelIdLi4EZNS0_28_rrelu_with_noise_cuda_trainIdEEvRNS_6TensorERKS3_S4_RKN3c106ScalarESA_St8optionalINS_9GeneratorEEEUlP24curandStatePhilox4_32_10E0_EEviNS_15PhiloxCudaStateEPT_PKSI_SJ_ddRKT1_:
.text._ZN2at6native28rrelu_with_noise_cuda_kernelIdLi4EZNS0_28_rrelu_with_noise_cuda_trainIdEEvRNS_6TensorERKS3_S4_RKN3c106ScalarESA_St8optionalINS_9GeneratorEEEUlP24curandStatePhilox4_32_10E0_EEviNS_15PhiloxCudaStateEPT_PKSI_SJ_ddRKT1_:
        /* <DEDUP_REMOVED lines=17> */
[----:B------:R-:W1:Y:S02]  /*0110*/  S2R R5, SR_TID.X ;  /* 0x0000000000057919 */ /* 0x000e640000002100 */
[----:B------:R-:W-:-:S04]  /*0120*/  SHF.L.U32 R29, R29, 0x2, RZ ;  /* 0x000000021d1d7819 */ /* 0x000fc800000006ff */
[----:B------:R-:W-:-:S04]  /*0130*/  IABS R9, R29 ;  /* 0x0000001d00097213 */ /* 0x000fc80000000000 */
[----:B------:R-:W4:Y:S01]  /*0140*/  I2F.RP R0, R9 ;  /* 0x0000000900007306 */ /* 0x000f220000209400 */
[----:B-1----:R-:W-:-:S07]  /*0150*/  IMAD R32, R32, c[0x0][0x0], R5 ;  /* 0x0000000020207a24 */ /* 0x002fce00078e0205 */
[----:B----4-:R-:W0:Y:S01]  /*0160*/  MUFU.RCP R0, R0 ;  /* 0x0000000000007308 */ /* 0x010e220000001000 */
[----:B------:R-:W-:Y:S01]  /*0170*/  IMAD.WIDE.U32 R4, R32, -0x326172a9, RZ ;  /* 0xcd9e8d5720047825 */ /* 0x000fe200078e00ff */
[----:B------:R-:W-:Y:S02]  /*0180*/  SHF.R.S32.HI R37, RZ, 0x1f, R32 ;  /* 0x0000001fff257819 */ /* 0x000fe40000011420 */
[----:B0-----:R-:W-:-:S04]  /*0190*/  IADD3 R2, R0, 0xffffffe, RZ ;  /* 0x0ffffffe00027810 */ /* 0x001fc80007ffe0ff */
[----:B------:R0:W1:Y:S02]  /*01a0*/  F2I.FTZ.U32.TRUNC.NTZ R3, R2 ;  /* 0x0000000200037305 */ /* 0x000064000021f000 */
[----:B0-----:R-:W-:Y:S01]  /*01b0*/  IMAD.MOV.U32 R2, RZ, RZ, RZ ;  /* 0x000000ffff027224 */ /* 0x001fe200078e00ff */
[----:B--2---:R-:W-:Y:S01]  /*01c0*/  @P0 IADD3 R28, P1, R6, c[0x0][0x178], RZ ;  /* 0x00005e00061c0a10 */ /* 0x004fe20007f3e0ff */
[----:B-1----:R-:W-:-:S04]  /*01d0*/  IMAD.MOV R6, RZ, RZ, -R3 ;  /* 0x000000ffff067224 */ /* 0x002fc800078e0a03 */
        /* <DEDUP_REMOVED lines=88> */
.L_x_79:
[----:B------:R-:W-:Y:S01]  /*0760*/  IADD3 R36, R36, 0x1, RZ ;  /* 0x0000000124247810 */ /* 0x000fe20007ffe0ff */
[----:B------:R-:W-:Y:S03]  /*0770*/  BSSY B0, `(.L_x_68) ;  /* 0x000000c000007945 */ /* 0x000fe60003800000 */
[C---:B------:R-:W-:Y:S01]  /*0780*/  ISETP.NE.AND P0, PT, R36.reuse, RZ, PT ;  /* 0x000000ff2400720c */ /* 0x040fe20003f05270 */
[----:B-1----:R-:W-:-:S12]  /*0790*/  IMAD.HI.U32 R25, R36, -0x2daee0ad, RZ ;  /* 0xd2511f5324197827 */ /* 0x002fd800078e00ff */
        /* <DEDUP_REMOVED lines=9> */
.L_x_69:
[----:B------:R-:W-:Y:S05]  /*0830*/  BSYNC B0 ;  /* 0x0000000000007941 */ /* 0x000fea0003800000 */
.L_x_68:
        /* <DEDUP_REMOVED lines=40> */
[----:B------:R-:W-:-:S03]  /*0ac0*/  IMAD.WIDE.U32 R28, R29, -0x326172a9, RZ ;  /* 0xcd9e8d571d1c7825 */ /* 0x000fc600078e00ff */
[----:B------:R-:W-:Y:S01]  /*0ad0*/  MOV R25, R31 ;  /* 0x0000001f00197202 */ /* 0x000fe20000000f00 */
        /* <DEDUP_REMOVED lines=23> */
.L_x_71:
[----:B------:R-:W-:Y:S01]  /*0c50*/  IMAD.MOV.U32 R53, RZ, RZ, R30 ;  /* 0x000000ffff357224 */ /* 0x000fe200078e001e */
[----:B------:R-:W-:Y:S01]  /*0c60*/  MOV R25, R40 ;  /* 0x0000002800197202 */ /* 0x000fe20000000f00 */
[----:B------:R-:W-:Y:S02]  /*0c70*/  IMAD.MOV.U32 R24, RZ, RZ, R31 ;  /* 0x000000ffff187224 */ /* 0x000fe400078e001f */
[----:B------:R-:W-:Y:S02]  /*0c80*/  IMAD.MOV.U32 R26, RZ, RZ, R42 ;  /* 0x000000ffff1a7224 */ /* 0x000fe400078e002a */
.L_x_70:
[----:B------:R-:W-:Y:S01]  /*0c90*/  IMAD.MOV.U32 R45, RZ, RZ, c[0x0][0x0] ;  /* 0x00000000ff2d7624 */ /* 0x000fe200078e00ff */
[----:B------:R-:W-:Y:S01]  /*0ca0*/  ISETP.GE.AND P3, PT, R32, c[0x0][0x160], PT ;  /* 0x0000580020007a0c */ /* 0x000fe20003f66270 */
[----:B------:R1:W2:Y:S01]  /*0cb0*/  I2F.U32 R51, R24 ;  /* 0x0000001800337306 */ /* 0x0002a20000201000 */
[----:B------:R-:W-:Y:S01]  /*0cc0*/  BSSY B0, `(.L_x_72) ;  /* 0x000001d000007945 */ /* 0x000fe20003800000 */
[----:B------:R-:W-:Y:S01]  /*0cd0*/  IMAD R52, R45, c[0x0][0xc], R32 ;  /* 0x000003002d347a24 */ /* 0x000fe200078e0220 */
[----:B------:R-:W-:-:S03]  /*0ce0*/  HFMA2.MMA R49, -RZ, RZ, 0.1171875, 0 ;  /* 0x2f800000ff317435 */ /* 0x000fc600000001ff */
[C---:B------:R-:W-:Y:S01]  /*0cf0*/  IMAD R48, R45.reuse, c[0x0][0xc], R52 ;  /* 0x000003002d307a24 */ /* 0x040fe200078e0234 */
[----:B------:R-:W-:Y:S01]  /*0d00*/  ISETP.GE.AND P0, PT, R52, c[0x0][0x160], PT ;  /* 0x0000580034007a0c */ /* 0x000fe20003f06270 */
[----:B------:R1:W3:Y:S02]  /*0d10*/  I2F.U32 R46, R25 ;  /* 0x00000019002e7306 */ /* 0x0002e40000201000 */
[----:B------:R-:W-:Y:S01]  /*0d20*/  IMAD R50, R45, c[0x0][0xc], R48 ;  /* 0x000003002d327a24 */ /* 0x000fe200078e0230 */
[----:B------:R-:W-:-:S04]  /*0d30*/  ISETP.GE.AND P1, PT, R48, c[0x0][0x160], PT ;  /* 0x0000580030007a0c */ /* 0x000fc80003f26270 */
[----:B------:R-:W-:Y:S01]  /*0d40*/  ISETP.GE.AND P2, PT, R50, c[0x0][0x160], PT ;  /* 0x0000580032007a0c */ /* 0x000fe20003f46270 */
[----:B------:R1:W4:Y:S01]  /*0d50*/  I2F.U32 R47, R26 ;  /* 0x0000001a002f7306 */ /* 0x0003220000201000 */
[----:B------:R-:W-:Y:S07]  /*0d60*/  @P3 BRA `(.L_x_73) ;  /* 0x0000012000003947 */ /* 0x000fee0003800000 */
[----:B--2---:R-:W-:-:S04]  /*0d70*/  IMAD.MOV.U32 R33, RZ, RZ, 0x8 ;  /* 0x00000008ff217424 */ /* 0x004fc800078e00ff */
[----:B-1----:R-:W-:-:S06]  /*0d80*/  IMAD.WIDE R24, R32, R33, c[0x0][0x188] ;  /* 0x0000620020187625 */ /* 0x002fcc00078e0221 */
[----:B------:R-:W2:Y:S01]  /*0d90*/  LDG.E.64 R24, [R24.64] ;  /* 0x0000000418187981 */ /* 0x000ea2000c1e1b00 */
[----:B------:R-:W1:Y:S01]  /*0da0*/  I2F.U32 R26, R53 ;  /* 0x00000035001a7306 */ /* 0x000e620000201000 */
[----:B------:R-:W-:-:S04]  /*0db0*/  IMAD.WIDE R30, R32, R33, c[0x0][0x180] ;  /* 0x00006000201e7625 */ /* 0x000fc800078e0221 */
[----:B------:R-:W-:-:S04]  /*0dc0*/  IMAD.WIDE R32, R32, R33, c[0x0][0x190] ;  /* 0x0000640020207625 */ /* 0x000fc800078e0221 */
[----:B-1----:R-:W-:-:S04]  /*0dd0*/  FFMA.FTZ R26, R26, R49, 1.1641532182693481445e-10 ;  /* 0x2f0000001a1a7423 */ /* 0x002fc80000010031 */
[----:B------:R-:W-:-:S06]  /*0de0*/  FMUL.FTZ R26, R26, 1 ;  /* 0x3f8000001a1a7820 */ /* 0x000fcc0000410000 */
[----:B------:R-:W1:Y:S02]  /*0df0*/  F2F.F64.F32 R26, R26 ;  /* 0x0000001a001a7310 */ /* 0x000e640000201800 */
[----:B01----:R-:W-:-:S04]  /*0e00*/  DFMA R26, R22, R26, c[0x0][0x198] ;  /* 0x00006600161a762b */ /* 0x003fc8000000001a */
[----:B--2---:R-:W0:-:S14]  /*0e10*/  DSETP.GTU.AND P3, PT, R24, RZ, PT ;  /* 0x000000ff1800722a */ /* 0x004e1c0003f6c000 */
[----:B0-----:R-:W0:Y:S01]  /*0e20*/  @!P3 DMUL R28, R26, R24 ;  /* 0x000000181a1cb228 */ /* 0x001e220000000000 */
[----:B------:R-:W-:Y:S01]  /*0e30*/  @P3 IMAD.MOV.U32 R34, RZ, RZ, 0x0 ;  /* 0x00000000ff223424 */ /* 0x000fe200078e00ff */
[----:B------:R-:W-:-:S05]  /*0e40*/  @P3 MOV R35, 0x3ff00000 ;  /* 0x3ff0000000233802 */ /* 0x000fca0000000f00 */
[----:B0-----:R0:W-:Y:S04]  /*0e50*/  @!P3 STG.E.64 [R30.64], R28 ;  /* 0x0000001c1e00b986 */ /* 0x0011e8000c101b04 */
[----:B------:R0:W-:Y:S04]  /*0e60*/  @!P3 STG.E.64 [R32.64], R26 ;  /* 0x0000001a2000b986 */ /* 0x0001e8000c101b04 */
[----:B------:R0:W-:Y:S04]  /*0e70*/  @P3 STG.E.64 [R30.64], R24 ;  /* 0x000000181e003986 */ /* 0x0001e8000c101b04 */
[----:B------:R0:W-:Y:S02]  /*0e80*/  @P3 STG.E.64 [R32.64], R34 ;  /* 0x0000002220003986 */ /* 0x0001e4000c101b04 */
.L_x_73:
[----:B--2---:R-:W-:Y:S05]  /*0e90*/  BSYNC B0 ;  /* 0x0000000000007941 */ /* 0x004fea0003800000 */
.L_x_72:
[----:B------:R-:W-:Y:S01]  /*0ea0*/  BSSY B0, `(.L_x_74) ;  /* 0x0000013000007945 */ /* 0x000fe20003800000 */
[----:B0-----:R-:W-:Y:S01]  /*0eb0*/  FFMA.FTZ R34, R51, R49, 1.1641532182693481445e-10 ;  /* 0x2f00000033227423 */ /* 0x001fe20000010031 */
[----:B------:R-:W-:Y:S05]  /*0ec0*/  @P0 BRA `(.L_x_75) ;  /* 0x0000010000000947 */ /* 0x000fea0003800000 */
[----:B------:R-:W-:-:S04]  /*0ed0*/  IMAD.MOV.U32 R53, RZ, RZ, 0x8 ;  /* 0x00000008ff357424 */ /* 0x000fc800078e00ff */
[----:B-1----:R-:W-:-:S06]  /*0ee0*/  IMAD.WIDE R26, R52, R53, c[0x0][0x188] ;  /* 0x00006200341a7625 */ /* 0x002fcc00078e0235 */
[----:B------:R-:W2:Y:S01]  /*0ef0*/  LDG.E.64 R26, [R26.64] ;  /* 0x000000041a1a7981 */ /* 0x000ea2000c1e1b00 */
[----:B------:R-:W-:Y:S02]  /*0f00*/  FMUL.FTZ R34, R34, 1 ;  /* 0x3f80000022227820 */ /* 0x000fe40000410000 */
[CC--:B------:R-:W-:Y:S02]  /*0f10*/  IMAD.WIDE R24, R52.reuse, R53.reuse, c[0x0][0x180] ;  /* 0x0000600034187625 */ /* 0x0c0fe400078e0235 */
[----:B------:R-:W0:Y:S02]  /*0f20*/  F2F.F64.F32 R28, R34 ;  /* 0x00000022001c7310 */ /* 0x000e240000201800 */
[----:B------:R-:W-:Y:S01]  /*0f30*/  IMAD.WIDE R52, R52, R53, c[0x0][0x190] ;  /* 0x0000640034347625 */ /* 0x000fe200078e0235 */
[----:B0-----:R-:W-:-:S04]  /*0f40*/  DFMA R28, R22, R28, c[0x0][0x198] ;  /* 0x00006600161c762b */ /* 0x001fc8000000001c */
        /* <DEDUP_REMOVED lines=8> */
.L_x_75:
[----:B------:R-:W-:Y:S05]  /*0fd0*/  BSYNC B0 ;  /* 0x0000000000007941 */ /* 0x000fea0003800000 */
.L_x_74:
[----:B------:R-:W-:Y:S01]  /*0fe0*/  BSSY B0, `(.L_x_76) ;  /* 0x0000013000007945 */ /* 0x000fe20003800000 */
[----:B---3--:R-:W-:Y:S01]  /*0ff0*/  FFMA.FTZ R46, R46, R49, 1.1641532182693481445e-10 ;  /* 0x2f0000002e2e7423 */ /* 0x008fe20000010031 */
[----:B------:R-:W-:Y:S05]  /*1000*/  @P1 BRA `(.L_x_77) ;  /* 0x0000010000001947 */ /* 0x000fea0003800000 */
[----:B------:R-:W-:-:S04]  /*1010*/  IMAD.MOV.U32 R35, RZ, RZ, 0x8 ;  /* 0x00000008ff237424 */ /* 0x000fc800078e00ff */
[----:B01----:R-:W-:-:S06]  /*1020*/  IMAD.WIDE R26, R48, R35, c[0x0][0x188] ;  /* 0x00006200301a7625 */ /* 0x003fcc00078e0223 */
        /* <DEDUP_REMOVED lines=8> */
[----:B------:R-:W-:Y:S01]  /*10b0*/  @P0 MOV R32, 0x0 ;  /* 0x0000000000200802 */ /* 0x000fe20000000f00 */
[----:B------:R-:W-:-:S05]  /*10c0*/  @P0 IMAD.MOV.U32 R33, RZ, RZ, 0x3ff00000 ;  /* 0x3ff00000ff210424 */ /* 0x000fca00078e00ff */
[----:B0-----:R0:W-:Y:S04]  /*10d0*/  @!P0 STG.E.64 [R24.64], R30 ;  /* 0x0000001e18008986 */ /* 0x0011e8000c101b04 */
[----:B------:R0:W-:Y:S04]  /*10e0*/  @!P0 STG.E.64 [R34.64], R28 ;  /* 0x0000001c22008986 */ /* 0x0001e8000c101b04 */
[----:B------:R0:W-:Y:S04]  /*10f0*/  @P0 STG.E.64 [R24.64], R26 ;  /* 0x0000001a18000986 */ /* 0x0001e8000c101b04 */
[----:B------:R0:W-:Y:S02]  /*1100*/  @P0 STG.E.64 [R34.64], R32 ;  /* 0x0000002022000986 */ /* 0x0001e4000c101b04 */
.L_x_77:
[----:B------:R-:W-:Y:S05]  /*1110*/  BSYNC B0 ;  /* 0x0000000000007941 */ /* 0x000fea0003800000 */
.L_x_76:
[----:B----4-:R-:W-:Y:S01]  /*1120*/  FFMA.FTZ R46, R47, R49, 1.1641532182693481445e-10 ;  /* 0x2f0000002f2e7423 */ /* 0x010fe20000010031 */
[----:B------:R-:W-:Y:S05]  /*1130*/  @P2 BRA `(.L_x_78) ;  /* 0x0000010000002947 */ /* 0x000fea0003800000 */
[----:B0-----:R-:W-:-:S10]  /*1140*/  HFMA2.MMA R27, -RZ, RZ, 0, 4.76837158203125e-07 ;  /* 0x00000008ff1b7435 */ /* 0x001fd400000001ff */
[----:B------:R-:W-:-:S06]  /*1150*/  IMAD.WIDE R30, R50, R27, c[0x0][0x188] ;  /* 0x00006200321e7625 */ /* 0x000fcc00078e021b */
[----:B------:R-:W2:Y:S01]  /*1160*/  LDG.E.64 R30, [R30.64] ;  /* 0x000000041e1e7981 */ /* 0x000ea2000c1e1b00 */
[----:B------:R-:W-:Y:S02]  /*1170*/  FMUL.FTZ R46, R46, 1 ;  /* 0x3f8000002e2e7820 */ /* 0x000fe40000410000 */
[CC--:B------:R-:W-:Y:S02]  /*1180*/  IMAD.WIDE R28, R50.reuse, R27.reuse, c[0x0][0x180] ;  /* 0x00006000321c7625 */ /* 0x0c0fe400078e021b */
[----:B------:R-:W0:Y:S02]  /*1190*/  F2F.F64.F32 R32, R46 ;  /* 0x0000002e00207310 */ /* 0x000e240000201800 */
[----:B-1----:R-:W-:Y:S01]  /*11a0*/  IMAD.WIDE R26, R50, R27, c[0x0][0x190] ;  /* 0x00006400321a7625 */ /* 0x002fe200078e021b */
        /* <DEDUP_REMOVED lines=9> */
.L_x_78:
[----:B0-----:R-:W-:Y:S01]  /*1240*/  IMAD R32, R45, c[0x0][0xc], R50 ;  /* 0x000003002d207a24 */ /* 0x001fe200078e0232 */
[----:B------:R-:W-:Y:S01]  /*1250*/  WARPSYNC 0xffffffff ;  /* 0xffffffff00007948 */ /* 0x000fe20003800000 */
[----:B------:R-:W-:Y:S03]  /*1260*/  BAR.SYNC.DEFER_BLOCKING 0x0 ;  /* 0x0000000000007b1d */ /* 0x000fe60000010000 */
[----:B------:R-:W-:-:S13]  /*1270*/  ISETP.GE.AND P0, PT, R32, R17, PT ;  /* 0x000000112000720c */ /* 0x000fda0003f06270 */
[----:B------:R-:W-:Y:S05]  /*1280*/  @!P0 BRA `(.L_x_79) ;  /* 0xfffff4d000008947 */ /* 0x000fea000383ffff */
[----:B------:R-:W-:Y:S05]  /*1290*/  EXIT ;  /* 0x000000000000794d */ /* 0x000fea0003800000 */
.L_x_80:
        /* <DEDUP_REMOVED lines=14> */
.L_x_96:


//--------------------- .text._ZN2at6native28rrelu_with_noise_cuda_kernelIdLi2EZNS0_28_rrelu_with_noise_cuda_trainIdEEvRNS_6TensorERKS3_S4_RKN3c106ScalarESA_St8optionalINS_9GeneratorEEEUlP24curandStatePhilox4_32_10E_EEviNS_15PhiloxCudaStateEPT_PKSI_SJ_ddRKT1_ --------------------------
	.section	.text._ZN2at6native28rrelu_with_noise_cuda_kernelIdLi2EZNS0_28_rrelu_with_noise_cuda_trainIdEEvRNS_6TensorERKS3_S4_RKN3c106ScalarESA_St8optionalINS_9GeneratorEEEUlP24curandStatePhilox4_32_10E_EEviNS_15PhiloxCudaStateEPT_PKSI_SJ_ddRKT1_,"ax",@progbits
	.sectioninfo	@"SHI_REGISTERS=54"
	.align	128
        .global         _ZN2at6native28rrelu_with_noise_cuda_kernelIdLi2EZNS0_28_rrelu_with_noise_cuda_trainIdEEvRNS_6TensorERKS3_S4_RKN3c106ScalarESA_St8optionalINS_9GeneratorEEEUlP24curandStatePhilox4_32_10E_EEviNS_15PhiloxCudaStateEPT_PKSI_SJ_ddRKT1_
        .type           _ZN2at6native28rrelu_with_noise_cuda_kernelIdLi2EZNS0_28_rrelu_with_noise_cuda_trainIdEEvRNS_6TensorERKS3_S4_RKN3c106ScalarESA_St8optionalINS_9GeneratorEEEUlP24curandStatePhilox4_32_10E_EEviNS_15PhiloxCudaStateEPT_PKSI_SJ_ddRKT1_,@function
        .size           _ZN2at6native28rrelu_with_noise_cuda_kernelIdLi2EZNS0_28_rrelu_with_noise_cuda_trainIdEEvRNS_6TensorERKS3_S4_RKN3c106ScalarESA_St8optionalINS_9GeneratorEEEUlP24curandStatePhilox4_32_10E_EEviNS_15PhiloxCudaStateEPT_PKSI_SJ_ddRKT1_,(.L_x_97 - _ZN2at6native28rrelu_with_noise_cuda_kernelIdLi2EZNS0_28_rrelu_with_noise_cuda_trainIdEEvRNS_6TensorERKS3_S4_RKN3c106ScalarESA_St8optionalINS_9GeneratorEEEUlP24curandStatePhilox4_32_10E_EEviNS_15PhiloxCudaStateEPT_PKSI_SJ_ddRKT1_)
        .other          _ZN2at6native28rrelu_with_noise_cuda_kernelIdLi2EZNS0_28_rrelu_with_noise_cuda_trainIdEEvRNS_6TensorERKS3_S4_RKN3c106ScalarESA_St8optionalINS_9GeneratorEEEUlP24curandStatePhilox4_32_10E_EEviNS_15PhiloxCudaStateEPT_PKSI_SJ_ddRKT1_,@"STO_CUDA_ENTRY STV_DEFAULT"
_ZN2at6native28rrelu_with_noise_cuda_kernelIdLi2EZNS0_28_rrelu_with_noise_cuda_trainIdEEvRNS_6TensorERKS3_S4_RKN3c106ScalarESA_St8optionalINS_9GeneratorEEEUlP24curandStatePhilox4_32_10E_EEviNS_15PhiloxCudaStateEPT_PKSI_SJ_ddRKT1_:
.text._ZN2at6native28rrelu_with_noise_cuda_kernelIdLi2EZNS0_28_rrelu_with_noise_cuda_trainIdEEvRNS_6TensorERKS3_S4_RKN3c106ScalarESA_St8optionalINS_9GeneratorEEEUlP24curandStatePhilox4_32_10E_EEviNS_15PhiloxCudaStateEPT_PKSI_SJ_ddRKT1_:
[----:B------:R-:W-:Y:S02]  /*0000*/  IMAD.MOV.U32 R1, RZ, RZ, c[0x0][0x28] ;  /* 0x00000a00ff017624 */ /* 0x000fe400078e00ff */
[----:B------:R-:W-:Y:S01]  /*0010*/  ULDC.U8 UR4, c[0x0][0x17c] ;  /* 0x00005f0000047ab9 */ /* 0x000fe20000000000 */
[----:B------:R-:W-:Y:S01]  /*0020*/  IMAD.MOV.U32 R41, RZ, RZ, c[0x0][0x174] ;  /* 0x00005d00ff297624 */ /* 0x000fe200078e00ff */
[----:B------:R-:W-:Y:S01]  /*0030*/  ISETP.NE.AND P0, PT, RZ, UR4, PT ;  /* 0x00000004ff007c0c */ /* 0x000fe2000bf05270 */
[----:B------:R-:W-:Y:S01]  /*0040*/  IMAD.MOV.U32 R28, RZ, RZ, c[0x0][0x170] ;  /* 0x00005c00ff1c7624 */ /* 0x000fe200078e00ff */
[----:B------:R-:W-:-:S11]  /*0050*/  ULDC.64 UR4, c[0x0][0x118] ;  /* 0x0000460000047ab9 */ /* 0x000fd60000000a00 */
[----:B------:R-:W-:Y:S01]  /*0060*/  @P0 IMAD.MOV.U32 R2, RZ, RZ, R28 ;  /* 0x000000ffff020224 */ /* 0x000fe200078e001c */
[----:B------:R-:W-:-:S05]  /*0070*/  @P0 MOV R3, R41 ;  /* 0x0000002900030202 */ /* 0x000fca0000000f00 */
        /* <DEDUP_REMOVED lines=8> */
[----:B------:R-:W1:Y:S01]  /*0100*/  S2R R5, SR_TID.X ;  /* 0x0000000000057919 */ /* 0x000e620000002100 */
[----:B------:R-:W-:Y:S01]  /*0110*/  IMAD.SHL.U32 R29, R29, 0x2, RZ ;  /* 0x000000021d1d7824 */ /* 0x000fe200078e00ff */
[----:B------:R-:W-:-:S04]  /*0120*/  IADD3 R20, R20, -0x1, RZ ;  /* 0xffffffff14147810 */ /* 0x000fc80007ffe0ff */
        /* <DEDUP_REMOVED lines=16> */
[----:B---3--:R-:W-:Y:S01]  /*0230*/  IADD3 R0, R19, -0x4498517b, RZ ;  /* 0xbb67ae8513007810 */ /* 0x008fe20007ffe0ff */
[----:B------:R-:W-:Y:S01]  /*0240*/  IMAD.WIDE.U32 R12, R38, -0x2daee0ad, RZ ;  /* 0xd2511f53260c7825 */ /* 0x000fe200078e00ff */
[----:B------:R-:W-:Y:S02]  /*0250*/  LOP3.LUT R6, R5, R41, R18, 0x96, !PT ;  /* 0x0000002905067212 */ /* 0x000fe400078e9612 */
[----:B------:R-:W-:Y:S02]  /*0260*/  IADD3 R2, R18, -0x61c88647, RZ ;  /* 0x9e3779b912027810 */ /* 0x000fe40007ffe0ff */
[----:B------:R-:W-:Y:S01]  /*0270*/  LOP3.LUT R10, R19, R13, R39, 0x96, !PT ;  /* 0x0000000d130a7212 */ /* 0x000fe200078e9627 */
[----:B------:R-:W-:Y:S01]  /*0280*/  IMAD.WIDE.U32 R6, R6, -0x2daee0ad, RZ ;  /* 0xd2511f5306067825 */ /* 0x000fe200078e00ff */
[----:B------:R-:W-:-:S02]  /*0290*/  IABS R3, R29 ;  /* 0x0000001d00037213 */ /* 0x000fc40000000000 */
[----:B------:R-:W-:Y:S01]  /*02a0*/  IABS R5, R20 ;  /* 0x0000001400057213 */ /* 0x000fe20000000000 */
[----:B------:R-:W-:Y:S01]  /*02b0*/  IMAD.WIDE.U32 R10, R10, -0x326172a9, RZ ;  /* 0xcd9e8d570a0a7825 */ /* 0x000fe200078e00ff */
[----:B------:R-:W-:Y:S02]  /*02c0*/  LOP3.LUT R12, R7, R12, R0, 0x96, !PT ;  /* 0x0000000c070c7212 */ /* 0x000fe400078e9600 */
[----:B------:R-:W-:Y:S01]  /*02d0*/  IADD3 R7, R18, 0x78dde6e4, RZ ;  /* 0x78dde6e412077810 */ /* 0x000fe20007ffe0ff */
[----:B------:R-:W-:Y:S01]  /*02e0*/  IMAD.MOV R24, RZ, RZ, -R3 ;  /* 0x000000ffff187224 */ /* 0x000fe200078e0a03 */
[----:B------:R-:W-:Y:S01]  /*02f0*/  LOP3.LUT R14, R11, R2, R4, 0x96, !PT ;  /* 0x000000020b0e7212 */ /* 0x000fe200078e9604 */
[----:B------:R-:W-:Y:S01]  /*0300*/  IMAD.HI.U32 R22, R22, R5, RZ ;  /* 0x0000000516167227 */ /* 0x000fe200078e00ff */
[----:B------:R-:W-:Y:S02]  /*0310*/  IADD3 R3, R18, 0x3c6ef372, RZ ;  /* 0x3c6ef37212037810 */ /* 0x000fe40007ffe0ff */
[C---:B------:R-:W-:Y:S01]  /*0320*/  IADD3 R4, R19.reuse, 0x76cf5d0a, RZ ;  /* 0x76cf5d0a13047810 */ /* 0x040fe20007ffe0ff */
[----:B------:R-:W-:Y:S01]  /*0330*/  IMAD.WIDE.U32 R12, R12, -0x326172a9, RZ ;  /* 0xcd9e8d570c0c7825 */ /* 0x000fe200078e00ff */
[----:B------:R-:W-:-:S02]  /*0340*/  IADD3 R8, R19, -0x126145ec, RZ ;  /* 0xed9eba1413087810 */ /* 0x000fc40007ffe0ff */
[----:B------:R-:W-:Y:S01]  /*0350*/  IADD3 R36, R19, -0x695add53, RZ ;  /* 0x96a522ad13247810 */ /* 0x000fe20007ffe0ff */
[----:B------:R-:W-:Y:S01]  /*0360*/  IMAD.WIDE.U32 R14, R14, -0x2daee0ad, RZ ;  /* 0xd2511f530e0e7825 */ /* 0x000fe200078e00ff */
[----:B------:R-:W-:Y:S02]  /*0370*/  LOP3.LUT R10, R13, R10, R3, 0x96, !PT ;  /* 0x0000000a0d0a7212 */ /* 0x000fe400078e9603 */
[----:B------:R-:W-:Y:S01]  /*0380*/  IADD3 R37, R18, -0x700cb87f, RZ ;  /* 0x8ff3478112257810 */ /* 0x000fe20007ffe0ff */
[----:B------:R-:W-:Y:S01]  /*0390*/  IMAD R24, R22, R24, R5 ;  /* 0x0000001816187224 */ /* 0x000fe200078e0205 */
[----:B------:R-:W-:Y:S01]  /*03a0*/  LOP3.LUT R16, R15, R6, R4, 0x96, !PT ;  /* 0x000000060f107212 */ /* 0x000fe200078e9604 */
[----:B------:R-:W-:Y:S01]  /*03b0*/  IMAD.WIDE.U32 R10, R10, -0x2daee0ad, RZ ;  /* 0xd2511f530a0a7825 */ /* 0x000fe200078e00ff */
[----:B------:R-:W-:Y:S02]  /*03c0*/  IADD3 R5, R19, 0x32370b8f, RZ ;  /* 0x32370b8f13057810 */ /* 0x000fe40007ffe0ff */
[----:B------:R-:W-:Y:S01]  /*03d0*/  ISETP.GT.U32.AND P2, PT, R9, R24, PT ;  /* 0x000000180900720c */ /* 0x000fe20003f44070 */
[----:B------:R-:W-:Y:S01]  /*03e0*/  IMAD.WIDE.U32 R16, R16, -0x326172a9, RZ ;  /* 0xcd9e8d5710107825 */ /* 0x000fe200078e00ff */
[----:B------:R-:W-:-:S02]  /*03f0*/  IADD3 R6, R18, -0x255992d5, RZ ;  /* 0xdaa66d2b12067810 */ /* 0x000fc40007ffe0ff */
[----:B------:R-:W-:Y:S02]  /*0400*/  LOP3.LUT R13, R11, R14, R5, 0x96, !PT ;  /* 0x0000000e0b0d7212 */ /* 0x000fe400078e9605 */
[----:B------:R-:W-:Y:S02]  /*0410*/  LOP3.LUT R14, R17, R12, R6, 0x96, !PT ;  /* 0x0000000c110e7212 */ /* 0x000fe400078e9606 */
        /* <DEDUP_REMOVED lines=38> */
[----:B------:R-:W-:-:S03]  /*0680*/  IMAD.WIDE.U32 R26, R26, -0x2daee0ad, RZ ;  /* 0xd2511f531a1a7825 */ /* 0x000fc600078e00ff */
        /* <DEDUP_REMOVED lines=8> */
[----:B------:R-:W-:Y:S01]  /*0710*/  LOP3.LUT R45, R28, 0x3, RZ, 0xc0, !PT ;  /* 0x000000031c2d7812 */ /* 0x000fe200078ec0ff */
[----:B------:R-:W-:Y:S01]  /*0720*/  IMAD.MOV.U32 R21, RZ, RZ, c[0x0][0x1a4] ;  /* 0x00006900ff157624 */ /* 0x000fe200078e00ff */
[----:B------:R-:W-:Y:S01]  /*0730*/  MOV R46, R32 ;  /* 0x00000020002e7202 */ /* 0x000fe20000000f00 */
[----:B------:R-:W-:-:S04]  /*0740*/  IMAD R44, R44, -0x326172a9, RZ ;  /* 0xcd9e8d572c2c7824 */ /* 0x000fc800078e02ff */
[----:B------:R-:W0:-:S04]  /*0750*/  DADD R20, R20, -c[0x0][0x198] ;  /* 0x8000660014147629 */ /* 0x000e080000000000 */
.L_x_88:
        /* <DEDUP_REMOVED lines=13> */
.L_x_82:
[----:B------:R-:W-:Y:S05]  /*0830*/  BSYNC B0 ;  /* 0x0000000000007941 */ /* 0x000fea0003800000 */
.L_x_81:
[C---:B------:R-:W-:Y:S01]  /*0840*/  IMAD.HI.U32 R22, R46.reuse, -0x326172a9, RZ ;  /* 0xcd9e8d572e167827 */ /* 0x040fe200078e00ff */
[----:B------:R-:W-:Y:S02]  /*0850*/  LOP3.LUT R23, R23, R39, R19, 0x96, !PT ;  /* 0x0000002717177212 */ /* 0x000fe400078e9613 */
[----:B------:R-:W-:Y:S01]  /*0860*/  ISETP.NE.AND P0, PT, R45, 0x1, PT ;  /* 0x000000012d00780c */ /* 0x000fe20003f05270 */
[----:B------:R-:W-:Y:S01]  /*0870*/  IMAD R25, R46, -0x326172a9, RZ ;  /* 0xcd9e8d572e197824 */ /* 0x000fe200078e02ff */
[----:B------:R-:W-:Y:S01]  /*0880*/  LOP3.LUT R22, R22, R41, R18, 0x96, !PT ;  /* 0x0000002916167212 */ /* 0x000fe200078e9612 */
[----:B------:R-:W-:Y:S01]  /*0890*/  IMAD.WIDE.U32 R26, R23, -0x326172a9, RZ ;  /* 0xcd9e8d57171a7825 */ /* 0x000fe200078e00ff */
[----:B------:R-:W-:-:S03]  /*08a0*/  MOV R30, R43 ;  /* 0x0000002b001e7202 */ /* 0x000fc60000000f00 */
[----:B------:R-:W-:Y:S01]  /*08b0*/  IMAD R23, R38, -0x2daee0ad, RZ ;  /* 0xd2511f5326177824 */ /* 0x000fe200078e02ff */
[----:B------:R-:W-:Y:S01]  /*08c0*/  LOP3.LUT R25, R27, R25, R2, 0x96, !PT ;  /* 0x000000191b197212 */ /* 0x000fe200078e9602 */
[----:B------:R-:W-:-:S04]  /*08d0*/  IMAD.WIDE.U32 R28, R22, -0x2daee0ad, RZ ;  /* 0xd2511f53161c7825 */ /* 0x000fc800078e00ff */
[----:B------:R-:W-:Y:S01]  /*08e0*/  IMAD.WIDE.U32 R24, R25, -0x2daee0ad, RZ ;  /* 0xd2511f5319187825 */ /* 0x000fe200078e00ff */
[----:B------:R-:W-:-:S03]  /*08f0*/  LOP3.LUT R23, R29, R23, R0, 0x96, !PT ;  /* 0x000000171d177212 */ /* 0x000fc600078e9600 */
[----:B------:R-:W-:Y:S01]  /*0900*/  IMAD R31, R40, -0x2daee0ad, RZ ;  /* 0xd2511f53281f7824 */ /* 0x000fe200078e02ff */
        /* <DEDUP_REMOVED lines=26> */
[----:B------:R-:W-:Y:S01]  /*0ab0*/  IMAD.MOV.U32 R25, RZ, RZ, R42 ;  /* 0x000000ffff197224 */ /* 0x000fe200078e002a */
[----:B------:R-:W-:Y:S01]  /*0ac0*/  LOP3.LUT R40, R23, R26, R15, 0x96, !PT ;  /* 0x0000001a17287212 */ /* 0x000fe200078e960f */
[----:B------:R-:W-:Y:S01]  /*0ad0*/  IMAD.WIDE.U32 R26, R27, -0x326172a9, RZ ;  /* 0xcd9e8d571b1a7825 */ /* 0x000fe200078e00ff */
[----:B------:R-:W-:-:S03]  /*0ae0*/  MOV R23, R31 ;  /* 0x0000001f00177202 */ /* 0x000fc60000000f00 */
[----:B------:R-:W-:Y:S01]  /*0af0*/  IMAD.HI.U32 R43, R40, -0x2daee0ad, RZ ;  /* 0xd2511f53282b7827 */ /* 0x000fe200078e00ff */
[----:B------:R-:W-:-:S03]  /*0b00*/  LOP3.LUT R42, R27, R22, R37, 0x96, !PT ;  /* 0x000000161b2a7212 */ /* 0x000fc600078e9625 */
[----:B------:R-:W-:Y:S01]  /*0b10*/  IMAD.MOV.U32 R27, RZ, RZ, R44 ;  /* 0x000000ffff1b7224 */ /* 0x000fe200078e002c */
[----:B------:R-:W-:Y:S01]  /*0b20*/  LOP3.LUT R43, R43, R24, R36, 0x96, !PT ;  /* 0x000000182b2b7212 */ /* 0x000fe200078e9624 */
[----:B------:R-:W-:Y:S02]  /*0b30*/  IMAD.MOV.U32 R44, RZ, RZ, R26 ;  /* 0x000000ffff2c7224 */ /* 0x000fe400078e001a */
[----:B------:R-:W-:Y:S02]  /*0b40*/  IMAD.MOV.U32 R29, RZ, RZ, R27 ;  /* 0x000000ffff1d7224 */ /* 0x000fe400078e001b */
        /* <DEDUP_REMOVED lines=16> */
.L_x_84:
[----:B------:R-:W-:Y:S01]  /*0c50*/  IMAD.MOV.U32 R29, RZ, RZ, R30 ;  /* 0x000000ffff1d7224 */ /* 0x000fe200078e001e */
[----:B------:R-:W-:Y:S01]  /*0c60*/  MOV R23, R42 ;  /* 0x0000002a00177202 */ /* 0x000fe20000000f00 */
[----:B------:R-:W-:Y:S02]  /*0c70*/  IMAD.MOV.U32 R28, RZ, RZ, R31 ;  /* 0x000000ffff1c7224 */ /* 0x000fe400078e001f */
[----:B------:R-:W-:-:S04]  /*0c80*/  IMAD.MOV.U32 R22, RZ, RZ, R44 ;  /* 0x000000ffff167224 */ /* 0x000fc800078e002c */
.L_x_83:
[----:B------:R-:W-:Y:S01]  /*0c90*/  IMAD.WIDE.U32 R24, R22, 0x200000, RZ ;  /* 0x0020000016187825 */ /* 0x000fe200078e00ff */
[----:B------:R-:W-:Y:S01]  /*0ca0*/  ISETP.GE.AND P0, PT, R32, c[0x0][0x160], PT ;  /* 0x0000580020007a0c */ /* 0x000fe20003f06270 */
[----:B------:R-:W-:Y:S01]  /*0cb0*/  HFMA2.MMA R27, -RZ, RZ, 1.15625, 0 ;  /* 0x3ca00000ff1b7435 */ /* 0x000fe200000001ff */
[----:B------:R-:W-:Y:S01]  /*0cc0*/  BSSY B0, `(.L_x_85) ;  /* 0x000001b000007945 */ /* 0x000fe20003800000 */
[----:B------:R-:W-:Y:S01]  /*0cd0*/  IMAD.MOV.U32 R47, RZ, RZ, c[0x0][0x0] ;  /* 0x00000000ff2f7624 */ /* 0x000fe200078e00ff */
[----:B------:R-:W-:Y:S01]  /*0ce0*/  LOP3.LUT R24, R24, R23, RZ, 0x3c, !PT ;  /* 0x0000001718187212 */ /* 0x000fe200078e3cff */
[----:B------:R-:W-:-:S02]  /*0cf0*/  IMAD.MOV.U32 R26, RZ, RZ, 0x0 ;  /* 0x00000000ff1a7424 */ /* 0x000fc400078e00ff */
[----:B------:R-:W-:Y:S01]  /*0d00*/  IMAD R48, R47, c[0x0][0xc], R32 ;  /* 0x000003002f307a24 */ /* 0x000fe200078e0220 */
[----:B------:R-:W1:Y:S04]  /*0d10*/  I2F.F64.U64 R22, R24 ;  /* 0x0000001800167312 */ /* 0x000e680000301800 */
[----:B------:R-:W-:Y:S01]  /*0d20*/  ISETP.GE.AND P1, PT, R48, c[0x0][0x160], PT ;  /* 0x0000580030007a0c */ /* 0x000fe20003f26270 */
[----:B-1----:R1:W2:Y:S01]  /*0d30*/  DFMA R22, R22, R26, 5.5511151231257827021e-17 ;  /* 0x3c9000001616742b */ /* 0x0022a2000000001a */
[----:B------:R-:W-:Y:S06]  /*0d40*/  @P0 BRA `(.L_x_86) ;  /* 0x0000012000000947 */ /* 0x000fec0003800000 */
[----:B------:R-:W-:-:S04]  /*0d50*/  IMAD.MOV.U32 R33, RZ, RZ, 0x8 ;  /* 0x00000008ff217424 */ /* 0x000fc800078e00ff */
[----:B------:R-:W-:-:S06]  /*0d60*/  IMAD.WIDE R24, R32, R33, c[0x0][0x188] ;  /* 0x0000620020187625 */ /* 0x000fcc00078e0221 */
[----:B------:R-:W3:Y:S01]  /*0d70*/  LDG.E.64 R24, [R24.64] ;  /* 0x0000000418187981 */ /* 0x000ee2000c1e1b00 */
[----:B------:R-:W-:-:S04]  /*0d80*/  IMAD.WIDE.U32 R50, R28, 0x200000, RZ ;  /* 0x002000001c327825 */ /* 0x000fc800078e00ff */
[----:B------:R-:W-:Y:S01]  /*0d90*/  IMAD.WIDE R30, R32, R33, c[0x0][0x180] ;  /* 0x00006000201e7625 */ /* 0x000fe200078e0221 */
[----:B------:R-:W-:-:S03]  /*0da0*/  LOP3.LUT R50, R50, R29, RZ, 0x3c, !PT ;  /* 0x0000001d32327212 */ /* 0x000fc600078e3cff */
[----:B------:R-:W-:-:S03]  /*0db0*/  IMAD.WIDE R32, R32, R33, c[0x0][0x190] ;  /* 0x0000640020207625 */ /* 0x000fc600078e0221 */
[----:B------:R-:W4:Y:S02]  /*0dc0*/  I2F.F64.U64 R50, R50 ;  /* 0x0000003200327312 */ /* 0x000f240000301800 */
[----:B-1--4-:R-:W1:-:S06]  /*0dd0*/  DFMA R26, R50, R26, 5.5511151231257827021e-17 ;  /* 0x3c900000321a742b */ /* 0x012e4c000000001a */
[----:B01----:R-:W-:-:S04]  /*0de0*/  DFMA R26, R20, R26, c[0x0][0x198] ;  /* 0x00006600141a762b */ /* 0x003fc8000000001a */
[----:B---3--:R-:W0:-:S14]  /*0df0*/  DSETP.GTU.AND P0, PT, R24, RZ, PT ;  /* 0x000000ff1800722a */ /* 0x008e1c0003f0c000 */
[----:B0-----:R-:W0:Y:S01]  /*0e00*/  @!P0 DMUL R28, R26, R24 ;  /* 0x000000181a1c8228 */ /* 0x001e220000000000 */
[----:B------:R-:W-:Y:S02]  /*0e10*/  @P0 IMAD.MOV.U32 R34, RZ, RZ, 0x0 ;  /* 0x00000000ff220424 */ /* 0x000fe400078e00ff */
[----:B------:R-:W-:-:S04]  /*0e20*/  @P0 IMAD.MOV.U32 R35, RZ, RZ, 0x3ff00000 ;  /* 0x3ff00000ff230424 */ /* 0x000fc800078e00ff */
[----:B0-----:R0:W-:Y:S04]  /*0e30*/  @!P0 STG.E.64 [R30.64], R28 ;  /* 0x0000001c1e008986 */ /* 0x0011e8000c101b04 */
[----:B------:R0:W-:Y:S04]  /*0e40*/  @!P0 STG.E.64 [R32.64], R26 ;  /* 0x0000001a20008986 */ /* 0x0001e8000c101b04 */
[----:B------:R0:W-:Y:S04]  /*0e50*/  @P0 STG.E.64 [R30.64], R24 ;  /* 0x000000181e000986 */ /* 0x0001e8000c101b04 */
[----:B------:R0:W-:Y:S02]  /*0e60*/  @P0 STG.E.64 [R32.64], R34 ;  /* 0x0000002220000986 */ /* 0x0001e4000c101b04 */
.L_x_86:
[----:B------:R-:W-:Y:S05]  /*0e70*/  BSYNC B0 ;  /* 0x0000000000007941 */ /* 0x000fea0003800000 */
.L_x_85:
[----:B------:R-:W-:Y:S05]  /*0e80*/  @P1 BRA `(.L_x_87) ;  /* 0x000000e000001947 */ /* 0x000fea0003800000 */
[----:B01----:R-:W-:-:S05]  /*0e90*/  MOV R27, 0x8 ;  /* 0x00000008001b7802 */ /* 0x003fca0000000f00 */
[----:B------:R-:W-:-:S06]  /*0ea0*/  IMAD.WIDE R24, R48, R27, c[0x0][0x188] ;  /* 0x0000620030187625 */ /* 0x000fcc00078e021b */
[----:B------:R-:W3:Y:S01]  /*0eb0*/  LDG.E.64 R24, [R24.64] ;  /* 0x0000000418187981 */ /* 0x000ee2000c1e1b00 */
[----:B--2---:R-:W-:Y:S01]  /*0ec0*/  DFMA R30, R20, R22, c[0x0][0x198] ;  /* 0x00006600141e762b */ /* 0x004fe20000000016 */
[----:B------:R-:W-:-:S04]  /*0ed0*/  IMAD.WIDE R28, R48, R27, c[0x0][0x180] ;  /* 0x00006000301c7625 */ /* 0x000fc800078e021b */
[----:B------:R-:W-:Y:S01]  /*0ee0*/  IMAD.WIDE R26, R48, R27, c[0x0][0x190] ;  /* 0x00006400301a7625 */ /* 0x000fe200078e021b */
        /* <DEDUP_REMOVED lines=8> */
.L_x_87:
[----:B0-----:R-:W-:Y:S01]  /*0f70*/  IMAD R32, R47, c[0x0][0xc], R48 ;  /* 0x000003002f207a24 */ /* 0x001fe200078e0230 */
[----:B------:R-:W-:Y:S01]  /*0f80*/  WARPSYNC 0xffffffff ;  /* 0xffffffff00007948 */ /* 0x000fe20003800000 */
[----:B------:R-:W-:Y:S03]  /*0f90*/  BAR.SYNC.DEFER_BLOCKING 0x0 ;  /* 0x0000000000007b1d */ /* 0x000fe60000010000 */
[----:B------:R-:W-:-:S13]  /*0fa0*/  ISETP.GE.AND P0, PT, R32, R17, PT ;  /* 0x000000112000720c */ /* 0x000fda0003f06270 */
[----:B------:R-:W-:Y:S05]  /*0fb0*/  @!P0 BRA `(.L_x_88) ;  /* 0xfffff7a000008947 */ /* 0x000fea000383ffff */
[----:B------:R-:W-:Y:S05]  /*0fc0*/  EXIT ;  /* 0x000000000000794d */ /* 0x000fea0003800000 */
.L_x_89:
        /* <DEDUP_REMOVED lines=11> */
.L_x_97:


//--------------------- .nv.global.init           --------------------------
	.section	.nv.global.init,"aw",@progbits
	.align	4
.nv.global.init:
	.type		mrg32k3aM1SubSeq,@object
	.size		mrg32k3aM1SubSeq,(mrg32k3aM2SubSeq - mrg32k3aM1SubSeq)
mrg32k3aM1SubSeq:
        /*0000*/ 	.byte	0x0b, 0xcc, 0xee, 0x04, 0x73, 0x29, 0x8b, 0x6f, 0xf6, 0x53, 0x03, 0xf6, 0x23, 0xf6, 0xea, 0xda
        /* <DEDUP_REMOVED lines=125> */
	.type		mrg32k3aM2SubSeq,@object
	.size		mrg32k3aM2SubSeq,(mrg32k3aM1 - mrg32k3aM2SubSeq)
mrg32k3aM2SubSeq:
        /* <DEDUP_REMOVED lines=126> */
	.type		mrg32k3aM1,@object
	.size		mrg32k3aM1,(mrg32k3aM1Seq - mrg32k3aM1)
mrg32k3aM1:
        /* <DEDUP_REMOVED lines=144> */
	.type		mrg32k3aM1Seq,@object
	.size		mrg32k3aM1Seq,(mrg32k3aM2 - mrg32k3aM1Seq)
mrg32k3aM1Seq:
        /* <DEDUP_REMOVED lines=144> */
	.type		mrg32k3aM2,@object
	.size		mrg32k3aM2,(mrg32k3aM2Seq - mrg32k3aM2)
mrg32k3aM2:
        /* <DEDUP_REMOVED lines=144> */
	.type		mrg32k3aM2Seq,@object
	.size		mrg32k3aM2Seq,(precalc_xorwow_matrix - mrg32k3aM2Seq)
mrg32k3aM2Seq:
        /* <DEDUP_REMOVED lines=144> */
	.type		precalc_xorwow_matrix,@object
	.size		precalc_xorwow_matrix,(precalc_xorwow_offset_matrix - precalc_xorwow_matrix)
precalc_xorwow_matrix:
        /* <DEDUP_REMOVED lines=6400> */
	.type		precalc_xorwow_offset_matrix,@object
	.size		precalc_xorwow_offset_matrix,(.L_1 - precalc_xorwow_offset_matrix)
precalc_xorwow_offset_matrix:
        /* <DEDUP_REMOVED lines=6400> */
.L_1:


//--------------------- .nv.global                --------------------------
	.section	.nv.global,"aw",@nobits
.nv.global:
	.type		_ZN48_INTERNAL_12cf7792_17_RreluWithNoise_cu_512e7e354cuda3std3__48in_placeE,@object
	.size		_ZN48_INTERNAL_12cf7792_17_RreluWithNoise_cu_512e7e354cuda3std3__48in_placeE,(_ZN48_INTERNAL_12cf7792_17_RreluWithNoise_cu_512e7e354cuda3std6ranges3__45__cpo8distanceE - _ZN48_INTERNAL_12cf7792_17_RreluWithNoise_cu_512e7e354cuda3std3__48in_placeE)
_ZN48_INTERNAL_12cf7792_17_RreluWithNoise_cu_512e7e354cuda3std3__48in_placeE:
	.zero		1
	.type		_ZN48_INTERNAL_12cf7792_17_RreluWithNoise_cu_512e7e354cuda3std6ranges3__45__cpo8distanceE,@object
	.size		_ZN48_INTERNAL_12cf7792_17_RreluWithNoise_cu_512e7e354cuda3std6ranges3__45__cpo8distanceE,(_ZN48_INTERNAL_12cf7792_17_RreluWithNoise_cu_512e7e354cuda3std3__45__cpo6cbeginE - _ZN48_INTERNAL_12cf7792_17_RreluWithNoise_cu_512e7e354cuda3std6ranges3__45__cpo8distanceE)
_ZN48_INTERNAL_12cf7792_17_RreluWithNoise_cu_512e7e354cuda3std6ranges3__45__cpo8distanceE:
	.zero		1
	.type		_ZN48_INTERNAL_12cf7792_17_RreluWithNoise_cu_512e7e354cuda3std3__45__cpo6cbeginE,@object
	.size		_ZN48_INTERNAL_12cf7792_17_RreluWithNoise_cu_512e7e354cuda3std3__45__cpo6cbeginE,(_ZN48_INTERNAL_12cf7792_17_RreluWithNoise_cu_512e7e354cuda3std6ranges3__45__cpo7advanceE - _ZN48_INTERNAL_12cf7792_17_RreluWithNoise_cu_512e7e354cuda3std3__45__cpo6cbeginE)
_ZN48_INTERNAL_12cf7792_17_RreluWithNoise_cu_512e7e354cuda3std3__45__cpo6cbeginE:
	.zero		1
	.type		_ZN48_INTERNAL_12cf7792_17_RreluWithNoise_cu_512e7e354cuda3std6ranges3__45__cpo7advanceE,@object
	.size		_ZN48_INTERNAL_12cf7792_17_RreluWithNoise_cu_512e7e354cuda3std6ranges3__45__cpo7advanceE,(_ZN48_INTERNAL_12cf7792_17_RreluWithNoise_cu_512e7e354cuda3std3__45__cpo7crbeginE - _ZN48_INTERNAL_12cf7792_17_RreluWithNoise_cu_512e7e354cuda3std6ranges3__45__cpo7advanceE)
_ZN48_INTERNAL_12cf7792_17_RreluWithNoise_cu_512e7e354cuda3std6ranges3__45__cpo7advanceE:
	.zero		1
	.type		_ZN48_INTERNAL_12cf7792_17_RreluWithNoise_cu_512e7e354cuda3std3__45__cpo7crbeginE,@object
	.size		_ZN48_INTERNAL_12cf7792_17_RreluWithNoise_cu_512e7e354cuda3std3__45__cpo7crbeginE,(_ZN48_INTERNAL_12cf7792_17_RreluWithNoise_cu_512e7e354cuda3std6ranges3__45__cpo4dataE - _ZN48_INTERNAL_12cf7792_17_RreluWithNoise_cu_512e7e354cuda3std3__45__cpo7crbeginE)
_ZN48_INTERNAL_12cf7792_17_RreluWithNoise_cu_512e7e354cuda3std3__45__cpo7crbeginE:
	.zero		1
	.type		_ZN48_INTERNAL_12cf7792_17_RreluWithNoise_cu_512e7e354cuda3std6ranges3__45__cpo4dataE,@object
	.size		_ZN48_INTERNAL_12cf7792_17_RreluWithNoise_cu_512e7e354cuda3std6ranges3__45__cpo4dataE,(_ZN48_INTERNAL_12cf7792_17_RreluWithNoise_cu_512e7e354cuda3std6ranges3__45__cpo5beginE - _ZN48_INTERNAL_12cf7792_17_RreluWithNoise_cu_512e7e354cuda3std6ranges3__45__cpo4dataE)
_ZN48_INTERNAL_12cf7792_17_RreluWithNoise_cu_512e7e354cuda3std6ranges3__45__cpo4dataE:
	.zero		1
	.type		_ZN48_INTERNAL_12cf7792_17_RreluWithNoise_cu_512e7e354cuda3std6ranges3__45__cpo5beginE,@object
	.size		_ZN48_INTERNAL_12cf7792_17_RreluWithNoise_cu_512e7e354cuda3std6ranges3__45__cpo5beginE,(_ZN48_INTERNAL_12cf7792_17_RreluWithNoise_cu_512e7e354cuda3std3__450_GLOBAL__N__12cf7792_17_RreluWithNoise_cu_512e7e356ignoreE - _ZN48_INTERNAL_12cf7792_17_RreluWithNoise_cu_512e7e354cuda3std6ranges3__45__cpo5beginE)
_ZN48_INTERNAL_12cf7792_17_RreluWithNoise_cu_512e7e354cuda3std6ranges3__45__cpo5beginE:
	.zero		1
	.type		_ZN48_INTERNAL_12cf7792_17_RreluWithNoise_cu_512e7e354cuda3std3__450_GLOBAL__N__12cf7792_17_RreluWithNoise_cu_512e7e356ignoreE,@object
	.size		_ZN48_INTERNAL_12cf7792_17_RreluWithNoise_cu_512e7e354cuda3std3__450_GLOBAL__N__12cf7792_17_RreluWithNoise_cu_512e7e356ignoreE,(_ZN48_INTERNAL_12cf7792_17_RreluWithNoise_cu_512e7e354cuda3std6ranges3__45__cpo4sizeE - _ZN48_INTERNAL_12cf7792_17_RreluWithNoise_cu_512e7e354cuda3std3__450_GLOBAL__N__12cf7792_17_RreluWithNoise_cu_512e7e356ignoreE)
_ZN48_INTERNAL_12cf7792_17_RreluWithNoise_cu_512e7e354cuda3std3__450_GLOBAL__N__12cf7792_17_RreluWithNoise_cu_512e7e356ignoreE:
	.zero		1
	.type		_ZN48_INTERNAL_12cf7792_17_RreluWithNoise_cu_512e7e354cuda3std6ranges3__45__cpo4sizeE,@object
	.size		_ZN48_INTERNAL_12cf7792_17_RreluWithNoise_cu_512e7e354cuda3std6ranges3__45__cpo4sizeE,(_ZN48_INTERNAL_12cf7792_17_RreluWithNoise_cu_512e7e354cuda3std3__45__cpo5beginE - _ZN48_INTERNAL_12cf7792_17_RreluWithNoise_cu_512e7e354cuda3std6ranges3__45__cpo4sizeE)
_ZN48_INTERNAL_12cf7792_17_RreluWithNoise_cu_512e7e354cuda3std6ranges3__45__cpo4sizeE:
	.zero		1
	.type		_ZN48_INTERNAL_12cf7792_17_RreluWithNoise_cu_512e7e354cuda3std3__45__cpo5beginE,@object
	.size		_ZN48_INTERNAL_12cf7792_17_RreluWithNoise_cu_512e7e354cuda3std3__45__cpo5beginE,(_ZN48_INTERNAL_12cf7792_17_RreluWithNoise_cu_512e7e354cuda3std6ranges3__45__cpo6cbeginE - _ZN48_INTERNAL_12cf7792_17_RreluWithNoise_cu_512e7e354cuda3std3__45__cpo5beginE)
_ZN48_INTERNAL_12cf7792_17_RreluWithNoise_cu_512e7e354cuda3std3__45__cpo5beginE:
	.zero		1
	.type		_ZN48_INTERNAL_12cf7792_17_RreluWithNoise_cu_512e7e354cuda3std6ranges3__45__cpo6cbeginE,@object
	.size		_ZN48_INTERNAL_12cf7792_17_RreluWithNoise_cu_512e7e354cuda3std6ranges3__45__cpo6cbeginE,(_ZN48_INTERNAL_12cf7792_17_RreluWithNoise_cu_512e7e354cuda3std3__45__cpo6rbeginE - _ZN48_INTERNAL_12cf7792_17_RreluWithNoise_cu_512e7e354cuda3std6ranges3__45__cpo6cbeginE)
_ZN48_INTERNAL_12cf7792_17_RreluWithNoise_cu_512e7e354cuda3std6ranges3__45__cpo6cbeginE:
	.zero		1
	.type		_ZN48_INTERNAL_12cf7792_17_RreluWithNoise_cu_512e7e354cuda3std3__45__cpo6rbeginE,@object
	.size		_ZN48_INTERNAL_12cf7792_17_RreluWithNoise_cu_512e7e354cuda3std3__45__cpo6rbeginE,(_ZN48_INTERNAL_12cf7792_17_RreluWithNoise_cu_512e7e354cuda3std6ranges3__45__cpo4nextE - _ZN48_INTERNAL_12cf7792_17_RreluWithNoise_cu_512e7e354cuda3std3__45__cpo6rbeginE)
_ZN48_INTERNAL_12cf7792_17_RreluWithNoise_cu_512e7e354cuda3std3__45__cpo6rbeginE:
	.zero		1
	.type		_ZN48_INTERNAL_12cf7792_17_RreluWithNoise_cu_512e7e354cuda3std6ranges3__45__cpo4nextE,@object
	.size		_ZN48_INTERNAL_12cf7792_17_RreluWithNoise_cu_512e7e354cuda3std6ranges3__45__cpo4nextE,(_ZN48_INTERNAL_12cf7792_17_RreluWithNoise_cu_512e7e354cuda3std6ranges3__45__cpo4swapE - _ZN48_INTERNAL_12cf7792_17_RreluWithNoise_cu_512e7e354cuda3std6ranges3__45__cpo4nextE)
_ZN48_INTERNAL_12cf7792_17_RreluWithNoise_cu_512e7e354cuda3std6ranges3__45__cpo4nextE:
	.zero		1
	.type		_ZN48_INTERNAL_12cf7792_17_RreluWithNoise_cu_512e7e354cuda3std6ranges3__45__cpo4swapE,@object
	.size		_ZN48_INTERNAL_12cf7792_17_RreluWithNoise_cu_512e7e354cuda3std6ranges3__45__cpo4swapE,(_ZN48_INTERNAL_12cf7792_17_RreluWithNoise_cu_512e7e354cuda3std3__420unreachable_sentinelE - _ZN48_INTERNAL_12cf7792_17_RreluWithNoise_cu_512e7e354cuda3std6ranges3__45__cpo4swapE)
_ZN48_INTERNAL_12cf7792_17_RreluWithNoise_cu_512e7e354cuda3std6ranges3__45__cpo4swapE:
	.zero		1
	.type		_ZN48_INTERNAL_12cf7792_17_RreluWithNoise_cu_512e7e354cuda3std3__420unreachable_sentinelE,@object
	.size		_ZN48_INTERNAL_12cf7792_17_RreluWithNoise_cu_512e7e354cuda3std3__420unreachable_sentinelE,(_ZN48_INTERNAL_12cf7792_17_RreluWithNoise_cu_512e7e356thrust23THRUST_300001_SM_800_NS6system6detail10sequential3seqE - _ZN48_INTERNAL_12cf7792_17_RreluWithNoise_cu_512e7e354cuda3std3__420unreachable_sentinelE)
_ZN48_INTERNAL_12cf7792_17_RreluWithNoise_cu_512e7e354cuda3std3__420unreachable_sentinelE:
	.zero		1
	.type		_ZN48_INTERNAL_12cf7792_17_RreluWithNoise_cu_512e7e356thrust23THRUST_300001_SM_800_NS6system6detail10sequential3seqE,@object
	.size		_ZN48_INTERNAL_12cf7792_17_RreluWithNoise_cu_512e7e356thrust23THRUST_300001_SM_800_NS6system6detail10sequential3seqE,(_ZN48_INTERNAL_12cf7792_17_RreluWithNoise_cu_512e7e354cuda3std3__45__cpo4cendE - _ZN48_INTERNAL_12cf7792_17_RreluWithNoise_cu_512e7e356thrust23THRUST_300001_SM_800_NS6system6detail10sequential3seqE)
_ZN48_INTERNAL_12cf7792_17_RreluWithNoise_cu_512e7e356thrust23THRUST_300001_SM_800_NS6system6detail10sequential3seqE:
	.zero		1
	.type		_ZN48_INTERNAL_12cf7792_17_RreluWithNoise_cu_512e7e354cuda3std3__45__cpo4cendE,@object
	.size		_ZN48_INTERNAL_12cf7792_17_RreluWithNoise_cu_512e7e354cuda3std3__45__cpo4cendE,(_ZN48_INTERNAL_12cf7792_17_RreluWithNoise_cu_512e7e354cuda3std6ranges3__45__cpo9iter_swapE - _ZN48_INTERNAL_12cf7792_17_RreluWithNoise_cu_512e7e354cuda3std3__45__cpo4cendE)
_ZN48_INTERNAL_12cf7792_17_RreluWithNoise_cu_512e7e354cuda3std3__45__cpo4cendE:
	.zero		1
	.type		_ZN48_INTERNAL_12cf7792_17_RreluWithNoise_cu_512e7e354cuda3std6ranges3__45__cpo9iter_swapE,@object
	.size		_ZN48_INTERNAL_12cf7792_17_RreluWithNoise_cu_512e7e354cuda3std6ranges3__45__cpo9iter_swapE,(_ZN48_INTERNAL_12cf7792_17_RreluWithNoise_cu_512e7e354cuda3std3__45__cpo5crendE - _ZN48_INTERNAL_12cf7792_17_RreluWithNoise_cu_512e7e354cuda3std6ranges3__45__cpo9iter_swapE)
_ZN48_INTERNAL_12cf7792_17_RreluWithNoise_cu_512e7e354cuda3std6ranges3__45__cpo9iter_swapE:
	.zero		1
	.type		_ZN48_INTERNAL_12cf7792_17_RreluWithNoise_cu_512e7e354cuda3std3__45__cpo5crendE,@object
	.size		_ZN48_INTERNAL_12cf7792_17_RreluWithNoise_cu_512e7e354cuda3std3__45__cpo5crendE,(_ZN48_INTERNAL_12cf7792_17_RreluWithNoise_cu_512e7e354cuda3std6ranges3__45__cpo5cdataE - _ZN48_INTERNAL_12cf7792_17_RreluWithNoise_cu_512e7e354cuda3std3__45__cpo5crendE)
_ZN48_INTERNAL_12cf7792_17_RreluWithNoise_cu_512e7e354cuda3std3__45__cpo5crendE:
	.zero		1
	.type		_ZN48_INTERNAL_12cf7792_17_RreluWithNoise_cu_512e7e354cuda3std6ranges3__45__cpo5cdataE,@object
	.size		_ZN48_INTERNAL_12cf7792_17_RreluWithNoise_cu_512e7e354cuda3std6ranges3__45__cpo5cdataE,(_ZN48_INTERNAL_12cf7792_17_RreluWithNoise_cu_512e7e354cuda3std6ranges3__45__cpo3endE - _ZN48_INTERNAL_12cf7792_17_RreluWithNoise_cu_512e7e354cuda3std6ranges3__45__cpo5cdataE)
_ZN48_INTERNAL_12cf7792_17_RreluWithNoise_cu_512e7e354cuda3std6ranges3__45__cpo5cdataE:
	.zero		1
	.type		_ZN48_INTERNAL_12cf7792_17_RreluWithNoise_cu_512e7e354cuda3std6ranges3__45__cpo3endE,@object
	.size		_ZN48_INTERNAL_12cf7792_17_RreluWithNoise_cu_512e7e354cuda3std6ranges3__45__cpo3endE,(_ZN48_INTERNAL_12cf7792_17_RreluWithNoise_cu_512e7e354cuda3std3__419piecewise_constructE - _ZN48_INTERNAL_12cf7792_17_RreluWithNoise_cu_512e7e354cuda3std6ranges3__45__cpo3endE)
_ZN48_INTERNAL_12cf7792_17_RreluWithNoise_cu_512e7e354cuda3std6ranges3__45__cpo3endE:
	.zero		1
	.type		_ZN48_INTERNAL_12cf7792_17_RreluWithNoise_cu_512e7e354cuda3std3__419piecewise_constructE,@object
	.size		_ZN48_INTERNAL_12cf7792_17_RreluWithNoise_cu_512e7e354cuda3std3__419piecewise_constructE,(_ZN48_INTERNAL_12cf7792_17_RreluWithNoise_cu_512e7e354cuda3std6ranges3__45__cpo5ssizeE - _ZN48_INTERNAL_12cf7792_17_RreluWithNoise_cu_512e7e354cuda3std3__419piecewise_constructE)
_ZN48_INTERNAL_12cf7792_17_RreluWithNoise_cu_512e7e354cuda3std3__419piecewise_constructE:
	.zero		1
	.type		_ZN48_INTERNAL_12cf7792_17_RreluWithNoise_cu_512e7e354cuda3std6ranges3__45__cpo5ssizeE,@object
	.size		_ZN48_INTERNAL_12cf7792_17_RreluWithNoise_cu_512e7e354cuda3std6ranges3__45__cpo5ssizeE,(_ZN48_INTERNAL_12cf7792_17_RreluWithNoise_cu_512e7e354cuda3std3__45__cpo3endE - _ZN48_INTERNAL_12cf7792_17_RreluWithNoise_cu_512e7e354cuda3std6ranges3__45__cpo5ssizeE)
_ZN48_INTERNAL_12cf7792_17_RreluWithNoise_cu_512e7e354cuda3std6ranges3__45__cpo5ssizeE:
	.zero		1
	.type		_ZN48_INTERNAL_12cf7792_17_RreluWithNoise_cu_512e7e354cuda3std3__45__cpo3endE,@object
	.size		_ZN48_INTERNAL_12cf7792_17_RreluWithNoise_cu_512e7e354cuda3std3__45__cpo3endE,(_ZN48_INTERNAL_12cf7792_17_RreluWithNoise_cu_512e7e354cuda3std6ranges3__45__cpo4cendE - _ZN48_INTERNAL_12cf7792_17_RreluWithNoise_cu_512e7e354cuda3std3__45__cpo3endE)
_ZN48_INTERNAL_12cf7792_17_RreluWithNoise_cu_512e7e354cuda3std3__45__cpo3endE:
	.zero		1
	.type		_ZN48_INTERNAL_12cf7792_17_RreluWithNoise_cu_512e7e354cuda3std6ranges3__45__cpo4cendE,@object
	.size		_ZN48_INTERNAL_12cf7792_17_RreluWithNoise_cu_512e7e354cuda3std6ranges3__45__cpo4cendE,(_ZN48_INTERNAL_12cf7792_17_RreluWithNoise_cu_512e7e354cuda3std3__45__cpo4rendE - _ZN48_INTERNAL_12cf7792_17_RreluWithNoise_cu_512e7e354cuda3std6ranges3__45__cpo4cendE)
_ZN48_INTERNAL_12cf7792_17_RreluWithNoise_cu_512e7e354cuda3std6ranges3__45__cpo4cendE:
	.zero		1
	.type		_ZN48_INTERNAL_12cf7792_17_RreluWithNoise_cu_512e7e354cuda3std3__45__cpo4rendE,@object
	.size		_ZN48_INTERNAL_12cf7792_17_RreluWithNoise_cu_512e7e354cuda3std3__45__cpo4rendE,(_ZN48_INTERNAL_12cf7792_17_RreluWithNoise_cu_512e7e354cuda3std6ranges3__45__cpo4prevE - _ZN48_INTERNAL_12cf7792_17_RreluWithNoise_cu_512e7e354cuda3std3__45__cpo4rendE)
_ZN48_INTERNAL_12cf7792_17_RreluWithNoise_cu_512e7e354cuda3std3__45__cpo4rendE:
	.zero		1
	.type		_ZN48_INTERNAL_12cf7792_17_RreluWithNoise_cu_512e7e354cuda3std6ranges3__45__cpo4prevE,@object
	.size		_ZN48_INTERNAL_12cf7792_17_RreluWithNoise_cu_512e7e354cuda3std6ranges3__45__cpo4prevE,(_ZN48_INTERNAL_12cf7792_17_RreluWithNoise_cu_512e7e354cuda3std6ranges3__45__cpo9iter_moveE - _ZN48_INTERNAL_12cf7792_17_RreluWithNoise_cu_512e7e354cuda3std6ranges3__45__cpo4prevE)
_ZN48_INTERNAL_12cf7792_17_RreluWithNoise_cu_512e7e354cuda3std6ranges3__45__cpo4prevE:
	.zero		1
	.type		_ZN48_INTERNAL_12cf7792_17_RreluWithNoise_cu_512e7e354cuda3std6ranges3__45__cpo9iter_moveE,@object
	.size		_ZN48_INTERNAL_12cf7792_17_RreluWithNoise_cu_512e7e354cuda3std6ranges3__45__cpo9iter_moveE,(.L_22 - _ZN48_INTERNAL_12cf7792_17_RreluWithNoise_cu_512e7e354cuda3std6ranges3__45__cpo9iter_moveE)
_ZN48_INTERNAL_12cf7792_17_RreluWithNoise_cu_512e7e354cuda3std6ranges3__45__cpo9iter_moveE:
	.zero		1
.L_22:
